//
// Generated by NVIDIA NVVM Compiler
//
// Compiler Build ID: CL-36424714
// Cuda compilation tools, release 13.0, V13.0.88
// Based on NVVM 20.0.0
//

.version 9.0
.target sm_100
.address_size 64

	// .globl	_Z27sensitive_thermal_detectionPKfPK6float3S0_S0_P20MultiModalVoxelStatei23SensitiveDetectorConfigfiPiPfS7_
.const .align 4 .b8 SENSITIVITY_SCALES[16] = {205, 204, 204, 61, 154, 153, 153, 62, 0, 0, 128, 63, 0, 0, 64, 64};

.visible .entry _Z27sensitive_thermal_detectionPKfPK6float3S0_S0_P20MultiModalVoxelStatei23SensitiveDetectorConfigfiPiPfS7_(
	.param .u64 .ptr .align 1 _Z27sensitive_thermal_detectionPKfPK6float3S0_S0_P20MultiModalVoxelStatei23SensitiveDetectorConfigfiPiPfS7__param_0,
	.param .u64 .ptr .align 1 _Z27sensitive_thermal_detectionPKfPK6float3S0_S0_P20MultiModalVoxelStatei23SensitiveDetectorConfigfiPiPfS7__param_1,
	.param .u64 .ptr .align 1 _Z27sensitive_thermal_detectionPKfPK6float3S0_S0_P20MultiModalVoxelStatei23SensitiveDetectorConfigfiPiPfS7__param_2,
	.param .u64 .ptr .align 1 _Z27sensitive_thermal_detectionPKfPK6float3S0_S0_P20MultiModalVoxelStatei23SensitiveDetectorConfigfiPiPfS7__param_3,
	.param .u64 .ptr .align 1 _Z27sensitive_thermal_detectionPKfPK6float3S0_S0_P20MultiModalVoxelStatei23SensitiveDetectorConfigfiPiPfS7__param_4,
	.param .u32 _Z27sensitive_thermal_detectionPKfPK6float3S0_S0_P20MultiModalVoxelStatei23SensitiveDetectorConfigfiPiPfS7__param_5,
	.param .align 4 .b8 _Z27sensitive_thermal_detectionPKfPK6float3S0_S0_P20MultiModalVoxelStatei23SensitiveDetectorConfigfiPiPfS7__param_6[60],
	.param .f32 _Z27sensitive_thermal_detectionPKfPK6float3S0_S0_P20MultiModalVoxelStatei23SensitiveDetectorConfigfiPiPfS7__param_7,
	.param .u32 _Z27sensitive_thermal_detectionPKfPK6float3S0_S0_P20MultiModalVoxelStatei23SensitiveDetectorConfigfiPiPfS7__param_8,
	.param .u64 .ptr .align 1 _Z27sensitive_thermal_detectionPKfPK6float3S0_S0_P20MultiModalVoxelStatei23SensitiveDetectorConfigfiPiPfS7__param_9,
	.param .u64 .ptr .align 1 _Z27sensitive_thermal_detectionPKfPK6float3S0_S0_P20MultiModalVoxelStatei23SensitiveDetectorConfigfiPiPfS7__param_10,
	.param .u64 .ptr .align 1 _Z27sensitive_thermal_detectionPKfPK6float3S0_S0_P20MultiModalVoxelStatei23SensitiveDetectorConfigfiPiPfS7__param_11
)
{
	.reg .pred 	%p<11>;
	.reg .b16 	%rs<4>;
	.reg .b32 	%r<21>;
	.reg .b32 	%f<99>;
	.reg .b64 	%rd<32>;

	ld.param.f32 	%f25, [_Z27sensitive_thermal_detectionPKfPK6float3S0_S0_P20MultiModalVoxelStatei23SensitiveDetectorConfigfiPiPfS7__param_6+52];
	ld.param.f32 	%f24, [_Z27sensitive_thermal_detectionPKfPK6float3S0_S0_P20MultiModalVoxelStatei23SensitiveDetectorConfigfiPiPfS7__param_6+48];
	ld.param.f32 	%f23, [_Z27sensitive_thermal_detectionPKfPK6float3S0_S0_P20MultiModalVoxelStatei23SensitiveDetectorConfigfiPiPfS7__param_6+44];
	ld.param.f32 	%f22, [_Z27sensitive_thermal_detectionPKfPK6float3S0_S0_P20MultiModalVoxelStatei23SensitiveDetectorConfigfiPiPfS7__param_6+40];
	ld.param.f32 	%f20, [_Z27sensitive_thermal_detectionPKfPK6float3S0_S0_P20MultiModalVoxelStatei23SensitiveDetectorConfigfiPiPfS7__param_6+32];
	ld.param.f32 	%f19, [_Z27sensitive_thermal_detectionPKfPK6float3S0_S0_P20MultiModalVoxelStatei23SensitiveDetectorConfigfiPiPfS7__param_6+28];
	ld.param.f32 	%f18, [_Z27sensitive_thermal_detectionPKfPK6float3S0_S0_P20MultiModalVoxelStatei23SensitiveDetectorConfigfiPiPfS7__param_6+24];
	ld.param.f32 	%f16, [_Z27sensitive_thermal_detectionPKfPK6float3S0_S0_P20MultiModalVoxelStatei23SensitiveDetectorConfigfiPiPfS7__param_6+16];
	ld.param.f32 	%f15, [_Z27sensitive_thermal_detectionPKfPK6float3S0_S0_P20MultiModalVoxelStatei23SensitiveDetectorConfigfiPiPfS7__param_6+12];
	ld.param.f32 	%f14, [_Z27sensitive_thermal_detectionPKfPK6float3S0_S0_P20MultiModalVoxelStatei23SensitiveDetectorConfigfiPiPfS7__param_6+8];
	ld.param.u32 	%r6, [_Z27sensitive_thermal_detectionPKfPK6float3S0_S0_P20MultiModalVoxelStatei23SensitiveDetectorConfigfiPiPfS7__param_6+4];
	ld.param.u32 	%r5, [_Z27sensitive_thermal_detectionPKfPK6float3S0_S0_P20MultiModalVoxelStatei23SensitiveDetectorConfigfiPiPfS7__param_6];
	ld.param.u64 	%rd2, [_Z27sensitive_thermal_detectionPKfPK6float3S0_S0_P20MultiModalVoxelStatei23SensitiveDetectorConfigfiPiPfS7__param_0];
	ld.param.u64 	%rd3, [_Z27sensitive_thermal_detectionPKfPK6float3S0_S0_P20MultiModalVoxelStatei23SensitiveDetectorConfigfiPiPfS7__param_1];
	ld.param.u64 	%rd4, [_Z27sensitive_thermal_detectionPKfPK6float3S0_S0_P20MultiModalVoxelStatei23SensitiveDetectorConfigfiPiPfS7__param_2];
	ld.param.u64 	%rd5, [_Z27sensitive_thermal_detectionPKfPK6float3S0_S0_P20MultiModalVoxelStatei23SensitiveDetectorConfigfiPiPfS7__param_3];
	ld.param.u64 	%rd6, [_Z27sensitive_thermal_detectionPKfPK6float3S0_S0_P20MultiModalVoxelStatei23SensitiveDetectorConfigfiPiPfS7__param_4];
	ld.param.u32 	%r4, [_Z27sensitive_thermal_detectionPKfPK6float3S0_S0_P20MultiModalVoxelStatei23SensitiveDetectorConfigfiPiPfS7__param_5];
	ld.param.f32 	%f27, [_Z27sensitive_thermal_detectionPKfPK6float3S0_S0_P20MultiModalVoxelStatei23SensitiveDetectorConfigfiPiPfS7__param_7];
	ld.param.u32 	%r7, [_Z27sensitive_thermal_detectionPKfPK6float3S0_S0_P20MultiModalVoxelStatei23SensitiveDetectorConfigfiPiPfS7__param_8];
	ld.param.u64 	%rd7, [_Z27sensitive_thermal_detectionPKfPK6float3S0_S0_P20MultiModalVoxelStatei23SensitiveDetectorConfigfiPiPfS7__param_9];
	ld.param.u64 	%rd8, [_Z27sensitive_thermal_detectionPKfPK6float3S0_S0_P20MultiModalVoxelStatei23SensitiveDetectorConfigfiPiPfS7__param_10];
	ld.param.u64 	%rd9, [_Z27sensitive_thermal_detectionPKfPK6float3S0_S0_P20MultiModalVoxelStatei23SensitiveDetectorConfigfiPiPfS7__param_11];
	mov.u32 	%r8, %ctaid.x;
	mov.u32 	%r9, %ntid.x;
	mov.u32 	%r10, %tid.x;
	mad.lo.s32 	%r2, %r8, %r9, %r10;
	setp.ge.s32 	%p1, %r2, %r4;
	@%p1 bra 	$L__BB0_10;
	cvta.to.global.u64 	%rd10, %rd2;
	cvta.to.global.u64 	%rd11, %rd6;
	cvta.to.global.u64 	%rd12, %rd3;
	mul.wide.s32 	%rd13, %r2, 64;
	add.s64 	%rd1, %rd11, %rd13;
	mul.wide.s32 	%rd14, %r2, 4;
	add.s64 	%rd15, %rd10, %rd14;
	ld.global.nc.f32 	%f28, [%rd15];
	ld.global.f32 	%f29, [%rd1+4];
	sub.f32 	%f30, %f28, %f29;
	mul.f32 	%f31, %f30, 0f3A83126F;
	fma.rn.f32 	%f32, %f27, %f31, %f29;
	st.global.f32 	[%rd1+4], %f32;
	mul.wide.s32 	%rd16, %r5, 4;
	mov.u64 	%rd17, SENSITIVITY_SCALES;
	add.s64 	%rd18, %rd17, %rd16;
	ld.const.f32 	%f4, [%rd18];
	mul.f32 	%f33, %f18, %f4;
	abs.f32 	%f34, %f30;
	div.rn.f32 	%f35, %f34, %f33;
	neg.f32 	%f5, %f27;
	div.rn.f32 	%f36, %f5, %f22;
	fma.rn.f32 	%f37, %f36, 0f3BBB989D, 0f3F000000;
	cvt.sat.f32.f32 	%f38, %f37;
	mov.f32 	%f39, 0f4B400001;
	mov.f32 	%f40, 0f437C0000;
	fma.rm.f32 	%f41, %f38, %f40, %f39;
	add.f32 	%f42, %f41, 0fCB40007F;
	neg.f32 	%f43, %f42;
	fma.rn.f32 	%f44, %f36, 0f3FB8AA3B, %f43;
	fma.rn.f32 	%f45, %f36, 0f32A57060, %f44;
	mov.b32 	%r11, %f41;
	shl.b32 	%r12, %r11, 23;
	mov.b32 	%f46, %r12;
	ex2.approx.ftz.f32 	%f47, %f45;
	mul.f32 	%f48, %f47, %f46;
	ld.global.f32 	%f49, [%rd1];
	mov.f32 	%f50, 0f3F800000;
	sub.f32 	%f51, %f50, %f48;
	mul.f32 	%f52, %f35, %f51;
	fma.rn.f32 	%f6, %f49, %f48, %f52;
	st.global.f32 	[%rd1], %f6;
	mul.wide.s32 	%rd19, %r2, 12;
	add.s64 	%rd20, %rd12, %rd19;
	ld.global.nc.f32 	%f7, [%rd20];
	ld.global.nc.f32 	%f8, [%rd20+4];
	ld.global.nc.f32 	%f9, [%rd20+8];
	mul.f32 	%f53, %f8, %f8;
	fma.rn.f32 	%f54, %f7, %f7, %f53;
	fma.rn.f32 	%f55, %f9, %f9, %f54;
	sqrt.rn.f32 	%f10, %f55;
	mul.f32 	%f56, %f19, %f4;
	div.rn.f32 	%f57, %f10, %f56;
	ld.global.f32 	%f58, [%rd1+12];
	mul.f32 	%f59, %f51, %f57;
	fma.rn.f32 	%f11, %f48, %f58, %f59;
	st.global.f32 	[%rd1+12], %f11;
	setp.leu.f32 	%p2, %f10, 0f2EDBE6FF;
	@%p2 bra 	$L__BB0_3;
	div.rn.f32 	%f60, %f7, %f10;
	st.global.f32 	[%rd1+16], %f60;
	div.rn.f32 	%f61, %f8, %f10;
	st.global.f32 	[%rd1+20], %f61;
	div.rn.f32 	%f62, %f9, %f10;
	st.global.f32 	[%rd1+24], %f62;
$L__BB0_3:
	cvta.to.global.u64 	%rd21, %rd4;
	mul.wide.s32 	%rd22, %r2, 4;
	add.s64 	%rd23, %rd21, %rd22;
	ld.global.nc.f32 	%f63, [%rd23];
	cvta.to.global.u64 	%rd24, %rd5;
	add.s64 	%rd25, %rd24, %rd22;
	ld.global.nc.f32 	%f64, [%rd25];
	mul.f32 	%f65, %f20, %f4;
	div.rn.f32 	%f66, %f64, %f65;
	ld.global.f32 	%f67, [%rd1+36];
	sub.f32 	%f68, %f67, %f63;
	abs.f32 	%f69, %f68;
	div.rn.f32 	%f70, %f69, %f65;
	add.f32 	%f71, %f66, %f70;
	st.global.f32 	[%rd1+36], %f63;
	div.rn.f32 	%f72, %f5, %f23;
	fma.rn.f32 	%f73, %f72, 0f3BBB989D, 0f3F000000;
	cvt.sat.f32.f32 	%f74, %f73;
	mov.f32 	%f75, 0f4B400001;
	mov.f32 	%f76, 0f437C0000;
	fma.rm.f32 	%f77, %f74, %f76, %f75;
	add.f32 	%f78, %f77, 0fCB40007F;
	neg.f32 	%f79, %f78;
	fma.rn.f32 	%f80, %f72, 0f3FB8AA3B, %f79;
	fma.rn.f32 	%f81, %f72, 0f32A57060, %f80;
	mov.b32 	%r13, %f77;
	shl.b32 	%r14, %r13, 23;
	mov.b32 	%f82, %r14;
	ex2.approx.ftz.f32 	%f83, %f81;
	mul.f32 	%f84, %f83, %f82;
	ld.global.f32 	%f85, [%rd1+32];
	mov.f32 	%f86, 0f3F800000;
	sub.f32 	%f87, %f86, %f84;
	mul.f32 	%f88, %f71, %f87;
	fma.rn.f32 	%f12, %f85, %f84, %f88;
	st.global.f32 	[%rd1+32], %f12;
	ld.global.u8 	%rs1, [%rd1+52];
	setp.eq.s16 	%p3, %rs1, 0;
	@%p3 bra 	$L__BB0_6;
	ld.global.u32 	%r15, [%rd1+48];
	sub.s32 	%r16, %r7, %r15;
	cvt.rn.f32.s32 	%f89, %r16;
	setp.geu.f32 	%p4, %f24, %f89;
	@%p4 bra 	$L__BB0_10;
	mov.b16 	%rs2, 0;
	st.global.u8 	[%rd1+52], %rs2;
$L__BB0_6:
	and.b32  	%r17, %r6, 1;
	setp.eq.b32 	%p5, %r17, 1;
	fma.rn.f32 	%f90, %f14, %f6, 0f00000000;
	selp.f32 	%f91, %f90, 0f00000000, %p5;
	and.b32  	%r18, %r6, 2;
	setp.eq.s32 	%p6, %r18, 0;
	fma.rn.f32 	%f92, %f15, %f11, %f91;
	selp.f32 	%f93, %f91, %f92, %p6;
	and.b32  	%r19, %r6, 4;
	setp.eq.s32 	%p7, %r19, 0;
	fma.rn.f32 	%f94, %f16, %f12, %f93;
	selp.f32 	%f13, %f93, %f94, %p7;
	st.global.f32 	[%rd1+44], %f13;
	setp.lt.f32 	%p8, %f13, %f25;
	@%p8 bra 	$L__BB0_10;
	add.f32 	%f95, %f25, 0f2EDBE6FF;
	div.rn.f32 	%f96, %f13, %f95;
	st.global.f32 	[%rd1+56], %f96;
	setp.ltu.f32 	%p9, %f13, 0f3F800000;
	@%p9 bra 	$L__BB0_10;
	min.f32 	%f97, %f13, 0f3F800000;
	st.global.f32 	[%rd1+60], %f97;
	mov.b32 	%r20, 0;
	st.global.u32 	[%rd1], %r20;
	st.global.u32 	[%rd1+12], %r20;
	st.global.u32 	[%rd1+32], %r20;
	st.global.u32 	[%rd1+44], %r20;
	st.global.u32 	[%rd1+48], %r7;
	mov.b16 	%rs3, 1;
	st.global.u8 	[%rd1+52], %rs3;
	cvta.to.global.u64 	%rd26, %rd9;
	atom.global.add.u32 	%r3, [%rd26], 1;
	setp.ge.s32 	%p10, %r3, %r4;
	@%p10 bra 	$L__BB0_10;
	cvta.to.global.u64 	%rd27, %rd7;
	mul.wide.s32 	%rd28, %r3, 4;
	add.s64 	%rd29, %rd27, %rd28;
	st.global.u32 	[%rd29], %r2;
	ld.global.f32 	%f98, [%rd1+60];
	cvta.to.global.u64 	%rd30, %rd8;
	add.s64 	%rd31, %rd30, %rd28;
	st.global.f32 	[%rd31], %f98;
$L__BB0_10:
	ret;

}
	// .globl	_Z26detect_correlated_responsePKfPK6float3PKiiS5_ii23SensitiveDetectorConfigPS1_PfPi
.visible .entry _Z26detect_correlated_responsePKfPK6float3PKiiS5_ii23SensitiveDetectorConfigPS1_PfPi(
	.param .u64 .ptr .align 1 _Z26detect_correlated_responsePKfPK6float3PKiiS5_ii23SensitiveDetectorConfigPS1_PfPi_param_0,
	.param .u64 .ptr .align 1 _Z26detect_correlated_responsePKfPK6float3PKiiS5_ii23SensitiveDetectorConfigPS1_PfPi_param_1,
	.param .u64 .ptr .align 1 _Z26detect_correlated_responsePKfPK6float3PKiiS5_ii23SensitiveDetectorConfigPS1_PfPi_param_2,
	.param .u32 _Z26detect_correlated_responsePKfPK6float3PKiiS5_ii23SensitiveDetectorConfigPS1_PfPi_param_3,
	.param .u64 .ptr .align 1 _Z26detect_correlated_responsePKfPK6float3PKiiS5_ii23SensitiveDetectorConfigPS1_PfPi_param_4,
	.param .u32 _Z26detect_correlated_responsePKfPK6float3PKiiS5_ii23SensitiveDetectorConfigPS1_PfPi_param_5,
	.param .u32 _Z26detect_correlated_responsePKfPK6float3PKiiS5_ii23SensitiveDetectorConfigPS1_PfPi_param_6,
	.param .align 4 .b8 _Z26detect_correlated_responsePKfPK6float3PKiiS5_ii23SensitiveDetectorConfigPS1_PfPi_param_7[60],
	.param .u64 .ptr .align 1 _Z26detect_correlated_responsePKfPK6float3PKiiS5_ii23SensitiveDetectorConfigPS1_PfPi_param_8,
	.param .u64 .ptr .align 1 _Z26detect_correlated_responsePKfPK6float3PKiiS5_ii23SensitiveDetectorConfigPS1_PfPi_param_9,
	.param .u64 .ptr .align 1 _Z26detect_correlated_responsePKfPK6float3PKiiS5_ii23SensitiveDetectorConfigPS1_PfPi_param_10
)
{
	.local .align 16 .b8 	__local_depot1[32];
	.reg .b64 	%SP;
	.reg .b64 	%SPL;
	.reg .pred 	%p<28>;
	.reg .b32 	%r<50>;
	.reg .b32 	%f<174>;
	.reg .b64 	%rd<45>;

	mov.u64 	%SPL, __local_depot1;
	ld.param.f32 	%f55, [_Z26detect_correlated_responsePKfPK6float3PKiiS5_ii23SensitiveDetectorConfigPS1_PfPi_param_7+36];
	ld.param.u32 	%r24, [_Z26detect_correlated_responsePKfPK6float3PKiiS5_ii23SensitiveDetectorConfigPS1_PfPi_param_7];
	ld.param.u64 	%rd12, [_Z26detect_correlated_responsePKfPK6float3PKiiS5_ii23SensitiveDetectorConfigPS1_PfPi_param_0];
	ld.param.u64 	%rd13, [_Z26detect_correlated_responsePKfPK6float3PKiiS5_ii23SensitiveDetectorConfigPS1_PfPi_param_1];
	ld.param.u32 	%r21, [_Z26detect_correlated_responsePKfPK6float3PKiiS5_ii23SensitiveDetectorConfigPS1_PfPi_param_3];
	ld.param.u64 	%rd14, [_Z26detect_correlated_responsePKfPK6float3PKiiS5_ii23SensitiveDetectorConfigPS1_PfPi_param_4];
	ld.param.u32 	%r23, [_Z26detect_correlated_responsePKfPK6float3PKiiS5_ii23SensitiveDetectorConfigPS1_PfPi_param_6];
	ld.param.u64 	%rd9, [_Z26detect_correlated_responsePKfPK6float3PKiiS5_ii23SensitiveDetectorConfigPS1_PfPi_param_8];
	ld.param.u64 	%rd10, [_Z26detect_correlated_responsePKfPK6float3PKiiS5_ii23SensitiveDetectorConfigPS1_PfPi_param_9];
	cvta.to.global.u64 	%rd1, %rd13;
	cvta.to.global.u64 	%rd2, %rd12;
	cvta.to.global.u64 	%rd3, %rd14;
	add.u64 	%rd4, %SPL, 0;
	mov.u32 	%r26, %tid.x;
	mov.u32 	%r27, %ctaid.x;
	or.b32  	%r28, %r26, %r27;
	setp.ne.s32 	%p1, %r28, 0;
	@%p1 bra 	$L__BB1_35;
	mul.wide.s32 	%rd16, %r24, 4;
	mov.u64 	%rd17, SENSITIVITY_SCALES;
	add.s64 	%rd18, %rd17, %rd16;
	ld.const.f32 	%f61, [%rd18];
	mul.f32 	%f1, %f55, %f61;
	setp.lt.s32 	%p2, %r21, 1;
	@%p2 bra 	$L__BB1_35;
	cvta.to.global.u64 	%rd5, %rd9;
	cvta.to.global.u64 	%rd6, %rd10;
	mov.b32 	%r41, 0;
$L__BB1_3:
	ld.param.u32 	%r40, [_Z26detect_correlated_responsePKfPK6float3PKiiS5_ii23SensitiveDetectorConfigPS1_PfPi_param_5];
	mul.wide.u32 	%rd19, %r41, 4;
	add.s64 	%rd20, %rd3, %rd19;
	ld.global.nc.u32 	%r2, [%rd20];
	sub.s32 	%r30, %r40, %r2;
	setp.gt.s32 	%p3, %r30, %r23;
	@%p3 bra 	$L__BB1_34;
	add.s64 	%rd22, %rd2, %rd19;
	ld.global.nc.f32 	%f160, [%rd22];
	setp.lt.f32 	%p4, %f160, 0f3C23D70A;
	@%p4 bra 	$L__BB1_34;
	mul.wide.u32 	%rd23, %r41, 12;
	add.s64 	%rd24, %rd1, %rd23;
	ld.global.nc.f32 	%f157, [%rd24];
	ld.global.nc.f32 	%f158, [%rd24+4];
	ld.global.nc.f32 	%f159, [%rd24+8];
	st.local.f32 	[%rd4], %f160;
	add.s32 	%r42, %r41, 1;
	setp.ge.s32 	%p5, %r42, %r21;
	mov.b32 	%r44, 1;
	@%p5 bra 	$L__BB1_12;
	mov.b32 	%r44, 1;
$L__BB1_7:
	mul.wide.u32 	%rd25, %r42, 4;
	add.s64 	%rd26, %rd3, %rd25;
	ld.global.nc.u32 	%r33, [%rd26];
	sub.s32 	%r34, %r33, %r2;
	abs.s32 	%r35, %r34;
	setp.gt.s32 	%p6, %r35, %r23;
	@%p6 bra 	$L__BB1_11;
	add.s64 	%rd28, %rd2, %rd25;
	ld.global.nc.f32 	%f10, [%rd28];
	setp.lt.f32 	%p7, %f10, 0f3BA3D70A;
	@%p7 bra 	$L__BB1_11;
	mul.wide.u32 	%rd29, %r42, 12;
	add.s64 	%rd30, %rd1, %rd29;
	ld.global.nc.f32 	%f11, [%rd30];
	sub.f32 	%f62, %f11, %f157;
	ld.global.nc.f32 	%f12, [%rd30+4];
	sub.f32 	%f63, %f12, %f158;
	ld.global.nc.f32 	%f13, [%rd30+8];
	sub.f32 	%f64, %f13, %f159;
	mul.f32 	%f65, %f63, %f63;
	fma.rn.f32 	%f66, %f62, %f62, %f65;
	fma.rn.f32 	%f67, %f64, %f64, %f66;
	sqrt.rn.f32 	%f68, %f67;
	setp.geu.f32 	%p8, %f68, 0f41700000;
	@%p8 bra 	$L__BB1_11;
	mul.f32 	%f69, %f10, %f11;
	fma.rn.f32 	%f70, %f157, %f160, %f69;
	add.f32 	%f14, %f160, %f10;
	div.rn.f32 	%f157, %f70, %f14;
	mul.f32 	%f71, %f10, %f12;
	fma.rn.f32 	%f72, %f158, %f160, %f71;
	div.rn.f32 	%f158, %f72, %f14;
	mul.f32 	%f73, %f10, %f13;
	fma.rn.f32 	%f74, %f159, %f160, %f73;
	div.rn.f32 	%f159, %f74, %f14;
	mul.wide.s32 	%rd31, %r44, 4;
	add.s64 	%rd32, %rd4, %rd31;
	st.local.f32 	[%rd32], %f10;
	add.s32 	%r44, %r44, 1;
	mov.f32 	%f160, %f14;
$L__BB1_11:
	add.s32 	%r42, %r42, 1;
	setp.lt.s32 	%p9, %r42, %r21;
	setp.lt.s32 	%p10, %r44, 8;
	and.pred  	%p11, %p9, %p10;
	@%p11 bra 	$L__BB1_7;
$L__BB1_12:
	setp.lt.s32 	%p12, %r44, 2;
	@%p12 bra 	$L__BB1_34;
	and.b32  	%r10, %r44, 7;
	setp.lt.u32 	%p13, %r44, 8;
	mov.f32 	%f168, 0f00000000;
	mov.b32 	%r47, 0;
	@%p13 bra 	$L__BB1_15;
	ld.local.v4.f32 	{%f77, %f78, %f79, %f80}, [%rd4];
	add.f32 	%f81, %f77, 0f00000000;
	add.f32 	%f82, %f81, %f78;
	add.f32 	%f83, %f82, %f79;
	add.f32 	%f84, %f83, %f80;
	ld.local.v4.f32 	{%f85, %f86, %f87, %f88}, [%rd4+16];
	add.f32 	%f89, %f84, %f85;
	add.f32 	%f90, %f89, %f86;
	add.f32 	%f91, %f90, %f87;
	add.f32 	%f168, %f91, %f88;
	mov.b32 	%r47, 8;
$L__BB1_15:
	setp.eq.s32 	%p14, %r10, 0;
	@%p14 bra 	$L__BB1_22;
	and.b32  	%r12, %r44, 3;
	setp.lt.u32 	%p15, %r10, 4;
	@%p15 bra 	$L__BB1_18;
	mul.wide.u32 	%rd33, %r47, 4;
	add.s64 	%rd34, %rd4, %rd33;
	ld.local.f32 	%f93, [%rd34];
	add.f32 	%f94, %f168, %f93;
	ld.local.f32 	%f95, [%rd34+4];
	add.f32 	%f96, %f94, %f95;
	ld.local.f32 	%f97, [%rd34+8];
	add.f32 	%f98, %f96, %f97;
	ld.local.f32 	%f99, [%rd34+12];
	add.f32 	%f168, %f98, %f99;
	add.s32 	%r47, %r47, 4;
$L__BB1_18:
	setp.eq.s32 	%p16, %r12, 0;
	@%p16 bra 	$L__BB1_22;
	mul.wide.u32 	%rd35, %r47, 4;
	add.s64 	%rd7, %rd4, %rd35;
	ld.local.f32 	%f100, [%rd7];
	add.f32 	%f168, %f168, %f100;
	setp.eq.s32 	%p17, %r12, 1;
	@%p17 bra 	$L__BB1_22;
	ld.local.f32 	%f101, [%rd7+4];
	add.f32 	%f168, %f168, %f101;
	setp.eq.s32 	%p18, %r12, 2;
	@%p18 bra 	$L__BB1_22;
	ld.local.f32 	%f102, [%rd7+8];
	add.f32 	%f168, %f168, %f102;
$L__BB1_22:
	setp.lt.u32 	%p19, %r44, 8;
	cvt.rn.f32.u32 	%f35, %r44;
	div.rn.f32 	%f36, %f168, %f35;
	mov.f32 	%f173, 0f00000000;
	mov.b32 	%r49, 0;
	@%p19 bra 	$L__BB1_24;
	ld.local.v4.f32 	{%f105, %f106, %f107, %f108}, [%rd4];
	sub.f32 	%f109, %f105, %f36;
	fma.rn.f32 	%f110, %f109, %f109, 0f00000000;
	sub.f32 	%f111, %f106, %f36;
	fma.rn.f32 	%f112, %f111, %f111, %f110;
	sub.f32 	%f113, %f107, %f36;
	fma.rn.f32 	%f114, %f113, %f113, %f112;
	sub.f32 	%f115, %f108, %f36;
	fma.rn.f32 	%f116, %f115, %f115, %f114;
	ld.local.v4.f32 	{%f117, %f118, %f119, %f120}, [%rd4+16];
	sub.f32 	%f121, %f117, %f36;
	fma.rn.f32 	%f122, %f121, %f121, %f116;
	sub.f32 	%f123, %f118, %f36;
	fma.rn.f32 	%f124, %f123, %f123, %f122;
	sub.f32 	%f125, %f119, %f36;
	fma.rn.f32 	%f126, %f125, %f125, %f124;
	sub.f32 	%f127, %f120, %f36;
	fma.rn.f32 	%f173, %f127, %f127, %f126;
	mov.b32 	%r49, 8;
$L__BB1_24:
	setp.eq.s32 	%p20, %r10, 0;
	@%p20 bra 	$L__BB1_31;
	and.b32  	%r16, %r44, 3;
	setp.lt.u32 	%p21, %r10, 4;
	@%p21 bra 	$L__BB1_27;
	mul.wide.u32 	%rd36, %r49, 4;
	add.s64 	%rd37, %rd4, %rd36;
	ld.local.f32 	%f129, [%rd37];
	sub.f32 	%f130, %f129, %f36;
	fma.rn.f32 	%f131, %f130, %f130, %f173;
	ld.local.f32 	%f132, [%rd37+4];
	sub.f32 	%f133, %f132, %f36;
	fma.rn.f32 	%f134, %f133, %f133, %f131;
	ld.local.f32 	%f135, [%rd37+8];
	sub.f32 	%f136, %f135, %f36;
	fma.rn.f32 	%f137, %f136, %f136, %f134;
	ld.local.f32 	%f138, [%rd37+12];
	sub.f32 	%f139, %f138, %f36;
	fma.rn.f32 	%f173, %f139, %f139, %f137;
	add.s32 	%r49, %r49, 4;
$L__BB1_27:
	setp.eq.s32 	%p22, %r16, 0;
	@%p22 bra 	$L__BB1_31;
	mul.wide.u32 	%rd38, %r49, 4;
	add.s64 	%rd8, %rd4, %rd38;
	ld.local.f32 	%f140, [%rd8];
	sub.f32 	%f141, %f140, %f36;
	fma.rn.f32 	%f173, %f141, %f141, %f173;
	setp.eq.s32 	%p23, %r16, 1;
	@%p23 bra 	$L__BB1_31;
	ld.local.f32 	%f142, [%rd8+4];
	sub.f32 	%f143, %f142, %f36;
	fma.rn.f32 	%f173, %f143, %f143, %f173;
	setp.eq.s32 	%p24, %r16, 2;
	@%p24 bra 	$L__BB1_31;
	ld.local.f32 	%f144, [%rd8+8];
	sub.f32 	%f145, %f144, %f36;
	fma.rn.f32 	%f173, %f145, %f145, %f173;
$L__BB1_31:
	div.rn.f32 	%f146, %f173, %f35;
	fma.rn.f32 	%f147, %f36, %f36, 0f2EDBE6FF;
	div.rn.f32 	%f148, %f146, %f147;
	add.f32 	%f149, %f148, 0f3F800000;
	rcp.rn.f32 	%f150, %f149;
	mul.f32 	%f151, %f35, 0f3E800000;
	min.f32 	%f152, %f151, 0f3F800000;
	mul.f32 	%f47, %f152, %f150;
	setp.ltu.f32 	%p25, %f47, %f1;
	@%p25 bra 	$L__BB1_34;
	ld.param.u64 	%rd44, [_Z26detect_correlated_responsePKfPK6float3PKiiS5_ii23SensitiveDetectorConfigPS1_PfPi_param_10];
	cvta.to.global.u64 	%rd39, %rd44;
	atom.global.add.u32 	%r19, [%rd39], 1;
	setp.gt.s32 	%p26, %r19, 31;
	@%p26 bra 	$L__BB1_34;
	mul.wide.s32 	%rd40, %r19, 12;
	add.s64 	%rd41, %rd5, %rd40;
	st.global.f32 	[%rd41], %f157;
	st.global.f32 	[%rd41+4], %f158;
	st.global.f32 	[%rd41+8], %f159;
	mul.wide.s32 	%rd42, %r19, 4;
	add.s64 	%rd43, %rd6, %rd42;
	st.global.f32 	[%rd43], %f47;
$L__BB1_34:
	add.s32 	%r41, %r41, 1;
	setp.ne.s32 	%p27, %r41, %r21;
	@%p27 bra 	$L__BB1_3;
$L__BB1_35:
	ret;

}


// ===== COMPILED SASS (sm_100) =====

	.target	sm_100

	.elftype	@"ET_EXEC"


//--------------------- .note.nv.tkinfo           --------------------------
	.section	.note.nv.tkinfo,"",@"SHT_NOTE"
	.sectionflags	@"SHF_NOTE_NV_TKINFO"
	.tkinfo
        /*0018*/ 	.word	0x00000002
        /*0030*/ 	.string	""
        /*0030*/ 	.string	"ptxas"
        /*0030*/ 	.string	"Cuda compilation tools, release 13.0, V13.0.88"
        /*0030*/ 	.string	"Build cuda_13.0.r13.0/compiler.36424714_0"
        /*0030*/ 	.string	"-arch sm_100 -m 64 "



//--------------------- .note.nv.cuinfo           --------------------------
	.section	.note.nv.cuinfo,"",@"SHT_NOTE"
	.sectionflags	@"SHF_NOTE_NV_CUINFO"
        /*0018*/ 	.short	0x0002
        /*001a*/ 	.short	0x0064
        /*001c*/ 	.short	0x0082
	.zero		2


//--------------------- .nv.info                  --------------------------
	.section	.nv.info,"",@"SHT_CUDA_INFO"
	.align	4


	//----- nvinfo : EIATTR_REGCOUNT
	.align		4
        /*0000*/ 	.byte	0x04, 0x2f
        /*0002*/ 	.short	(.L_2 - .L_1)
	.align		4
.L_1:
        /*0004*/ 	.word	index@(_Z27sensitive_thermal_detectionPKfPK6float3S0_S0_P20MultiModalVoxelStatei23SensitiveDetectorConfigfiPiPfS7_)
        /*0008*/ 	.word	0x00000019


	//----- nvinfo : EIATTR_FRAME_SIZE
	.align		4
.L_2:
        /*000c*/ 	.byte	0x04, 0x11
        /*000e*/ 	.short	(.L_4 - .L_3)
	.align		4
.L_3:
        /*0010*/ 	.word	index@($__internal_4_$__cuda_sm3x_div_rn_noftz_f32_slowpath)
        /*0014*/ 	.word	0x00000000


	//----- nvinfo : EIATTR_FRAME_SIZE
	.align		4
.L_4:
        /*0018*/ 	.byte	0x04, 0x11
        /*001a*/ 	.short	(.L_6 - .L_5)
	.align		4
.L_5:
        /*001c*/ 	.word	index@($__internal_3_$__cuda_sm20_sqrt_rn_f32_slowpath)
        /*0020*/ 	.word	0x00000000


	//----- nvinfo : EIATTR_FRAME_SIZE
	.align		4
.L_6:
        /*0024*/ 	.byte	0x04, 0x11
        /*0026*/ 	.short	(.L_8 - .L_7)
	.align		4
.L_7:
        /*0028*/ 	.word	index@(_Z27sensitive_thermal_detectionPKfPK6float3S0_S0_P20MultiModalVoxelStatei23SensitiveDetectorConfigfiPiPfS7_)
        /*002c*/ 	.word	0x00000000


	//----- nvinfo : EIATTR_REGCOUNT
	.align		4
.L_8:
        /*0030*/ 	.byte	0x04, 0x2f
        /*0032*/ 	.short	(.L_10 - .L_9)
	.align		4
.L_9:
        /*0034*/ 	.word	index@(_Z26detect_correlated_responsePKfPK6float3PKiiS5_ii23SensitiveDetectorConfigPS1_PfPi)
        /*0038*/ 	.word	0x00000020


	//----- nvinfo : EIATTR_FRAME_SIZE
	.align		4
.L_10:
        /*003c*/ 	.byte	0x04, 0x11
        /*003e*/ 	.short	(.L_12 - .L_11)
	.align		4
.L_11:
        /*0040*/ 	.word	index@($__internal_2_$__cuda_sm3x_div_rn_noftz_f32_slowpath)
        /*0044*/ 	.word	0x00000000


	//----- nvinfo : EIATTR_FRAME_SIZE
	.align		4
.L_12:
        /*0048*/ 	.byte	0x04, 0x11
        /*004a*/ 	.short	(.L_14 - .L_13)
	.align		4
.L_13:
        /*004c*/ 	.word	index@($__internal_1_$__cuda_sm20_sqrt_rn_f32_slowpath)
        /*0050*/ 	.word	0x00000000


	//----- nvinfo : EIATTR_FRAME_SIZE
	.align		4
.L_14:
        /*0054*/ 	.byte	0x04, 0x11
        /*0056*/ 	.short	(.L_16 - .L_15)
	.align		4
.L_15:
        /*0058*/ 	.word	index@($__internal_0_$__cuda_sm20_rcp_rn_f32_slowpath)
        /*005c*/ 	.word	0x00000000


	//----- nvinfo : EIATTR_FRAME_SIZE
	.align		4
.L_16:
        /*0060*/ 	.byte	0x04, 0x11
        /*0062*/ 	.short	(.L_18 - .L_17)
	.align		4
.L_17:
        /*0064*/ 	.word	index@(_Z26detect_correlated_responsePKfPK6float3PKiiS5_ii23SensitiveDetectorConfigPS1_PfPi)
        /*0068*/ 	.word	0x00000000


	//----- nvinfo : EIATTR_MIN_STACK_SIZE
	.align		4
.L_18:
        /*006c*/ 	.byte	0x04, 0x12
        /*006e*/ 	.short	(.L_20 - .L_19)
	.align		4
.L_19:
        /*0070*/ 	.word	index@(_Z26detect_correlated_responsePKfPK6float3PKiiS5_ii23SensitiveDetectorConfigPS1_PfPi)
        /*0074*/ 	.word	0x00000000


	//----- nvinfo : EIATTR_MIN_STACK_SIZE
	.align		4
.L_20:
        /*0078*/ 	.byte	0x04, 0x12
        /*007a*/ 	.short	(.L_22 - .L_21)
	.align		4
.L_21:
        /*007c*/ 	.word	index@(_Z27sensitive_thermal_detectionPKfPK6float3S0_S0_P20MultiModalVoxelStatei23SensitiveDetectorConfigfiPiPfS7_)
        /*0080*/ 	.word	0x00000000
.L_22:


//--------------------- .nv.compat                --------------------------
	.section	.nv.compat,"",@"SHT_CUDA_COMPAT_INFO"
	.align	4
        /*0000*/ 	.byte	0x02, 0x09, 0x00, 0x00, 0x02, 0x02, 0x01, 0x00, 0x02, 0x05, 0x05, 0x00, 0x03, 0x07, 0x01, 0x01
        /*0010*/ 	.byte	0x02, 0x03, 0x00, 0x00, 0x02, 0x06, 0x01, 0x00, 0x04, 0x0b, 0x08, 0x00, 0x01, 0x00, 0x00, 0x00
        /*0020*/ 	.byte	0x00, 0x00, 0x00, 0x00


//--------------------- .nv.info._Z26detect_correlated_responsePKfPK6float3PKiiS5_ii23SensitiveDetectorConfigPS1_PfPi --------------------------
	.section	.nv.info._Z26detect_correlated_responsePKfPK6float3PKiiS5_ii23SensitiveDetectorConfigPS1_PfPi,"",@"SHT_CUDA_INFO"
	.sectionflags	@""
	.align	4


	//----- nvinfo : EIATTR_CUDA_API_VERSION
	.align		4
        /*0000*/ 	.byte	0x04, 0x37
        /*0002*/ 	.short	(.L_24 - .L_23)
.L_23:
        /*0004*/ 	.word	0x00000082


	//----- nvinfo : EIATTR_KPARAM_INFO
	.align		4
.L_24:
        /*0008*/ 	.byte	0x04, 0x17
        /*000a*/ 	.short	(.L_26 - .L_25)
.L_25:
        /*000c*/ 	.word	0x00000000
        /*0010*/ 	.short	0x000a
        /*0012*/ 	.short	0x0080
        /*0014*/ 	.byte	0x00, 0xf5, 0x21, 0x00


	//----- nvinfo : EIATTR_KPARAM_INFO
	.align		4
.L_26:
        /*0018*/ 	.byte	0x04, 0x17
        /*001a*/ 	.short	(.L_28 - .L_27)
.L_27:
        /*001c*/ 	.word	0x00000000
        /*0020*/ 	.short	0x0009
        /*0022*/ 	.short	0x0078
        /*0024*/ 	.byte	0x00, 0xf5, 0x21, 0x00


	//----- nvinfo : EIATTR_KPARAM_INFO
	.align		4
.L_28:
        /*0028*/ 	.byte	0x04, 0x17
        /*002a*/ 	.short	(.L_30 - .L_29)
.L_29:
        /*002c*/ 	.word	0x00000000
        /*0030*/ 	.short	0x0008
        /*0032*/ 	.short	0x0070
        /*0034*/ 	.byte	0x00, 0xf5, 0x21, 0x00


	//----- nvinfo : EIATTR_KPARAM_INFO
	.align		4
.L_30:
        /*0038*/ 	.byte	0x04, 0x17
        /*003a*/ 	.short	(.L_32 - .L_31)
.L_31:
        /*003c*/ 	.word	0x00000000
        /*0040*/ 	.short	0x0007
        /*0042*/ 	.short	0x0030
        /*0044*/ 	.byte	0x00, 0xf0, 0xf1, 0x00


	//----- nvinfo : EIATTR_KPARAM_INFO
	.align		4
.L_32:
        /*0048*/ 	.byte	0x04, 0x17
        /*004a*/ 	.short	(.L_34 - .L_33)
.L_33:
        /*004c*/ 	.word	0x00000000
        /*0050*/ 	.short	0x0006
        /*0052*/ 	.short	0x002c
        /*0054*/ 	.byte	0x00, 0xf0, 0x11, 0x00


	//----- nvinfo : EIATTR_KPARAM_INFO
	.align		4
.L_34:
        /*0058*/ 	.byte	0x04, 0x17
        /*005a*/ 	.short	(.L_36 - .L_35)
.L_35:
        /*005c*/ 	.word	0x00000000
        /*0060*/ 	.short	0x0005
        /*0062*/ 	.short	0x0028
        /*0064*/ 	.byte	0x00, 0xf0, 0x11, 0x00


	//----- nvinfo : EIATTR_KPARAM_INFO
	.align		4
.L_36:
        /*0068*/ 	.byte	0x04, 0x17
        /*006a*/ 	.short	(.L_38 - .L_37)
.L_37:
        /*006c*/ 	.word	0x00000000
        /*0070*/ 	.short	0x0004
        /*0072*/ 	.short	0x0020
        /*0074*/ 	.byte	0x00, 0xf5, 0x21, 0x00


	//----- nvinfo : EIATTR_KPARAM_INFO
	.align		4
.L_38:
        /*0078*/ 	.byte	0x04, 0x17
        /*007a*/ 	.short	(.L_40 - .L_39)
.L_39:
        /*007c*/ 	.word	0x00000000
        /*0080*/ 	.short	0x0003
        /*0082*/ 	.short	0x0018
        /*0084*/ 	.byte	0x00, 0xf0, 0x11, 0x00


	//----- nvinfo : EIATTR_KPARAM_INFO
	.align		4
.L_40:
        /*0088*/ 	.byte	0x04, 0x17
        /*008a*/ 	.short	(.L_42 - .L_41)
.L_41:
        /*008c*/ 	.word	0x00000000
        /*0090*/ 	.short	0x0002
        /*0092*/ 	.short	0x0010
        /*0094*/ 	.byte	0x00, 0xf5, 0x21, 0x00


	//----- nvinfo : EIATTR_KPARAM_INFO
	.align		4
.L_42:
        /*0098*/ 	.byte	0x04, 0x17
        /*009a*/ 	.short	(.L_44 - .L_43)
.L_43:
        /*009c*/ 	.word	0x00000000
        /*00a0*/ 	.short	0x0001
        /*00a2*/ 	.short	0x0008
        /*00a4*/ 	.byte	0x00, 0xf5, 0x21, 0x00


	//----- nvinfo : EIATTR_KPARAM_INFO
	.align		4
.L_44:
        /*00a8*/ 	.byte	0x04, 0x17
        /*00aa*/ 	.short	(.L_46 - .L_45)
.L_45:
        /*00ac*/ 	.word	0x00000000
        /*00b0*/ 	.short	0x0000
        /*00b2*/ 	.short	0x0000
        /*00b4*/ 	.byte	0x00, 0xf5, 0x21, 0x00


	//----- nvinfo : EIATTR_SPARSE_MMA_MASK
	.align		4
.L_46:
        /*00b8*/ 	.byte	0x03, 0x50
        /*00ba*/ 	.short	0x0000


	//----- nvinfo : EIATTR_MAXREG_COUNT
	.align		4
        /*00bc*/ 	.byte	0x03, 0x1b
        /*00be*/ 	.short	0x00ff


	//----- nvinfo : EIATTR_MERCURY_ISA_VERSION
	.align		4
        /*00c0*/ 	.byte	0x03, 0x5f
        /*00c2*/ 	.short	0x0101


	//----- nvinfo : EIATTR_INT_WARP_WIDE_INSTR_OFFSETS
	.align		4
        /*00c4*/ 	.byte	0x04, 0x31
        /*00c6*/ 	.short	(.L_48 - .L_47)


	//   ....[0]....
.L_47:
        /*00c8*/ 	.word	0x00001480


	//   ....[1]....
        /*00cc*/ 	.word	0x00001530


	//----- nvinfo : EIATTR_VRC_CTA_INIT_COUNT
	.align		4
.L_48:
        /*00d0*/ 	.byte	0x02, 0x4a
	.zero		1
	.zero		1


	//----- nvinfo : EIATTR_EXIT_INSTR_OFFSETS
	.align		4
        /*00d4*/ 	.byte	0x04, 0x1c
        /*00d6*/ 	.short	(.L_50 - .L_49)


	//   ....[0]....
.L_49:
        /*00d8*/ 	.word	0x00000040


	//   ....[1]....
        /*00dc*/ 	.word	0x000000c0


	//   ....[2]....
        /*00e0*/ 	.word	0x00001600


	//----- nvinfo : EIATTR_CRS_STACK_SIZE
	.align		4
.L_50:
        /*00e4*/ 	.byte	0x04, 0x1e
        /*00e6*/ 	.short	(.L_52 - .L_51)
.L_51:
        /*00e8*/ 	.word	0x00000000


	//----- nvinfo : EIATTR_CBANK_PARAM_SIZE
	.align		4
.L_52:
        /*00ec*/ 	.byte	0x03, 0x19
        /*00ee*/ 	.short	0x0088


	//----- nvinfo : EIATTR_PARAM_CBANK
	.align		4
        /*00f0*/ 	.byte	0x04, 0x0a
        /*00f2*/ 	.short	(.L_54 - .L_53)
	.align		4
.L_53:
        /*00f4*/ 	.word	index@(.nv.constant0._Z26detect_correlated_responsePKfPK6float3PKiiS5_ii23SensitiveDetectorConfigPS1_PfPi)
        /*00f8*/ 	.short	0x0380
        /*00fa*/ 	.short	0x0088


	//----- nvinfo : EIATTR_SW_WAR
	.align		4
.L_54:
        /*00fc*/ 	.byte	0x04, 0x36
        /*00fe*/ 	.short	(.L_56 - .L_55)
.L_55:
        /*0100*/ 	.word	0x00000008
.L_56:


//--------------------- .nv.info._Z27sensitive_thermal_detectionPKfPK6float3S0_S0_P20MultiModalVoxelStatei23SensitiveDetectorConfigfiPiPfS7_ --------------------------
	.section	.nv.info._Z27sensitive_thermal_detectionPKfPK6float3S0_S0_P20MultiModalVoxelStatei23SensitiveDetectorConfigfiPiPfS7_,"",@"SHT_CUDA_INFO"
	.sectionflags	@""
	.align	4


	//----- nvinfo : EIATTR_CUDA_API_VERSION
	.align		4
        /*0000*/ 	.byte	0x04, 0x37
        /*0002*/ 	.short	(.L_58 - .L_57)
.L_57:
        /*0004*/ 	.word	0x00000082


	//----- nvinfo : EIATTR_KPARAM_INFO
	.align		4
.L_58:
        /*0008*/ 	.byte	0x04, 0x17
        /*000a*/ 	.short	(.L_60 - .L_59)
.L_59:
        /*000c*/ 	.word	0x00000000
        /*0010*/ 	.short	0x000b
        /*0012*/ 	.short	0x0080
        /*0014*/ 	.byte	0x00, 0xf5, 0x21, 0x00


	//----- nvinfo : EIATTR_KPARAM_INFO
	.align		4
.L_60:
        /*0018*/ 	.byte	0x04, 0x17
        /*001a*/ 	.short	(.L_62 - .L_61)
.L_61:
        /*001c*/ 	.word	0x00000000
        /*0020*/ 	.short	0x000a
        /*0022*/ 	.short	0x0078
        /*0024*/ 	.byte	0x00, 0xf5, 0x21, 0x00


	//----- nvinfo : EIATTR_KPARAM_INFO
	.align		4
.L_62:
        /*0028*/ 	.byte	0x04, 0x17
        /*002a*/ 	.short	(.L_64 - .L_63)
.L_63:
        /*002c*/ 	.word	0x00000000
        /*0030*/ 	.short	0x0009
        /*0032*/ 	.short	0x0070
        /*0034*/ 	.byte	0x00, 0xf5, 0x21, 0x00


	//----- nvinfo : EIATTR_KPARAM_INFO
	.align		4
.L_64:
        /*0038*/ 	.byte	0x04, 0x17
        /*003a*/ 	.short	(.L_66 - .L_65)
.L_65:
        /*003c*/ 	.word	0x00000000
        /*0040*/ 	.short	0x0008
        /*0042*/ 	.short	0x006c
        /*0044*/ 	.byte	0x00, 0xf0, 0x11, 0x00


	//----- nvinfo : EIATTR_KPARAM_INFO
	.align		4
.L_66:
        /*0048*/ 	.byte	0x04, 0x17
        /*004a*/ 	.short	(.L_68 - .L_67)
.L_67:
        /*004c*/ 	.word	0x00000000
        /*0050*/ 	.short	0x0007
        /*0052*/ 	.short	0x0068
        /*0054*/ 	.byte	0x00, 0xf0, 0x11, 0x00


	//----- nvinfo : EIATTR_KPARAM_INFO
	.align		4
.L_68:
        /*0058*/ 	.byte	0x04, 0x17
        /*005a*/ 	.short	(.L_70 - .L_69)
.L_69:
        /*005c*/ 	.word	0x00000000
        /*0060*/ 	.short	0x0006
        /*0062*/ 	.short	0x002c
        /*0064*/ 	.byte	0x00, 0xf0, 0xf1, 0x00


	//----- nvinfo : EIATTR_KPARAM_INFO
	.align		4
.L_70:
        /*0068*/ 	.byte	0x04, 0x17
        /*006a*/ 	.short	(.L_72 - .L_71)
.L_71:
        /*006c*/ 	.word	0x00000000
        /*0070*/ 	.short	0x0005
        /*0072*/ 	.short	0x0028
        /*0074*/ 	.byte	0x00, 0xf0, 0x11, 0x00


	//----- nvinfo : EIATTR_KPARAM_INFO
	.align		4
.L_72:
        /*0078*/ 	.byte	0x04, 0x17
        /*007a*/ 	.short	(.L_74 - .L_73)
.L_73:
        /*007c*/ 	.word	0x00000000
        /*0080*/ 	.short	0x0004
        /*0082*/ 	.short	0x0020
        /*0084*/ 	.byte	0x00, 0xf5, 0x21, 0x00


	//----- nvinfo : EIATTR_KPARAM_INFO
	.align		4
.L_74:
        /*0088*/ 	.byte	0x04, 0x17
        /*008a*/ 	.short	(.L_76 - .L_75)
.L_75:
        /*008c*/ 	.word	0x00000000
        /*0090*/ 	.short	0x0003
        /*0092*/ 	.short	0x0018
        /*0094*/ 	.byte	0x00, 0xf5, 0x21, 0x00


	//----- nvinfo : EIATTR_KPARAM_INFO
	.align		4
.L_76:
        /*0098*/ 	.byte	0x04, 0x17
        /*009a*/ 	.short	(.L_78 - .L_77)
.L_77:
        /*009c*/ 	.word	0x00000000
        /*00a0*/ 	.short	0x0002
        /*00a2*/ 	.short	0x0010
        /*00a4*/ 	.byte	0x00, 0xf5, 0x21, 0x00


	//----- nvinfo : EIATTR_KPARAM_INFO
	.align		4
.L_78:
        /*00a8*/ 	.byte	0x04, 0x17
        /*00aa*/ 	.short	(.L_80 - .L_79)
.L_79:
        /*00ac*/ 	.word	0x00000000
        /*00b0*/ 	.short	0x0001
        /*00b2*/ 	.short	0x0008
        /*00b4*/ 	.byte	0x00, 0xf5, 0x21, 0x00


	//----- nvinfo : EIATTR_KPARAM_INFO
	.align		4
.L_80:
        /*00b8*/ 	.byte	0x04, 0x17
        /*00ba*/ 	.short	(.L_82 - .L_81)
.L_81:
        /*00bc*/ 	.word	0x00000000
        /*00c0*/ 	.short	0x0000
        /*00c2*/ 	.short	0x0000
        /*00c4*/ 	.byte	0x00, 0xf5, 0x21, 0x00


	//----- nvinfo : EIATTR_SPARSE_MMA_MASK
	.align		4
.L_82:
        /*00c8*/ 	.byte	0x03, 0x50
        /*00ca*/ 	.short	0x0000


	//----- nvinfo : EIATTR_MAXREG_COUNT
	.align		4
        /*00cc*/ 	.byte	0x03, 0x1b
        /*00ce*/ 	.short	0x00ff


	//----- nvinfo : EIATTR_MERCURY_ISA_VERSION
	.align		4
        /*00d0*/ 	.byte	0x03, 0x5f
        /*00d2*/ 	.short	0x0101


	//----- nvinfo : EIATTR_INT_WARP_WIDE_INSTR_OFFSETS
	.align		4
        /*00d4*/ 	.byte	0x04, 0x31
        /*00d6*/ 	.short	(.L_84 - .L_83)


	//   ....[0]....
.L_83:
        /*00d8*/ 	.word	0x00001180


	//   ....[1]....
        /*00dc*/ 	.word	0x000012c0


	//----- nvinfo : EIATTR_VRC_CTA_INIT_COUNT
	.align		4
.L_84:
        /*00e0*/ 	.byte	0x02, 0x4a
	.zero		1
	.zero		1


	//----- nvinfo : EIATTR_EXIT_INSTR_OFFSETS
	.align		4
        /*00e4*/ 	.byte	0x04, 0x1c
        /*00e6*/ 	.short	(.L_86 - .L_85)


	//   ....[0]....
.L_85:
        /*00e8*/ 	.word	0x00000070


	//   ....[1]....
        /*00ec*/ 	.word	0x00000f50


	//   ....[2]....
        /*00f0*/ 	.word	0x00001040


	//   ....[3]....
        /*00f4*/ 	.word	0x00001160


	//   ....[4]....
        /*00f8*/ 	.word	0x000012f0


	//   ....[5]....
        /*00fc*/ 	.word	0x00001370


	//----- nvinfo : EIATTR_CRS_STACK_SIZE
	.align		4
.L_86:
        /*0100*/ 	.byte	0x04, 0x1e
        /*0102*/ 	.short	(.L_88 - .L_87)
.L_87:
        /*0104*/ 	.word	0x00000000


	//----- nvinfo : EIATTR_CBANK_PARAM_SIZE
	.align		4
.L_88:
        /*0108*/ 	.byte	0x03, 0x19
        /*010a*/ 	.short	0x0088


	//----- nvinfo : EIATTR_PARAM_CBANK
	.align		4
        /*010c*/ 	.byte	0x04, 0x0a
        /*010e*/ 	.short	(.L_90 - .L_89)
	.align		4
.L_89:
        /*0110*/ 	.word	index@(.nv.constant0._Z27sensitive_thermal_detectionPKfPK6float3S0_S0_P20MultiModalVoxelStatei23SensitiveDetectorConfigfiPiPfS7_)
        /*0114*/ 	.short	0x0380
        /*0116*/ 	.short	0x0088


	//----- nvinfo : EIATTR_SW_WAR
	.align		4
.L_90:
        /*0118*/ 	.byte	0x04, 0x36
        /*011a*/ 	.short	(.L_92 - .L_91)
.L_91:
        /*011c*/ 	.word	0x00000008
.L_92:


//--------------------- .nv.callgraph             --------------------------
	.section	.nv.callgraph,"",@"SHT_CUDA_CALLGRAPH"
	.align	4
	.sectionentsize	8
	.align		4
        /*0000*/ 	.word	0x00000000
	.align		4
        /*0004*/ 	.word	0xffffffff
	.align		4
        /*0008*/ 	.word	0x00000000
	.align		4
        /*000c*/ 	.word	0xfffffffe
	.align		4
        /*0010*/ 	.word	0x00000000
	.align		4
        /*0014*/ 	.word	0xfffffffd
	.align		4
        /*0018*/ 	.word	0x00000000
	.align		4
        /*001c*/ 	.word	0xfffffffc


//--------------------- .nv.constant3             --------------------------
	.section	.nv.constant3,"a",@progbits
	.align	4
.nv.constant3:
	.type		SENSITIVITY_SCALES,@object
	.size		SENSITIVITY_SCALES,(.L_0 - SENSITIVITY_SCALES)
SENSITIVITY_SCALES:
        /*0000*/ 	.byte	0xcd, 0xcc, 0xcc, 0x3d, 0x9a, 0x99, 0x99, 0x3e, 0x00, 0x00, 0x80, 0x3f, 0x00, 0x00, 0x40, 0x40
.L_0:


//--------------------- .text._Z26detect_correlated_responsePKfPK6float3PKiiS5_ii23SensitiveDetectorConfigPS1_PfPi --------------------------
	.section	.text._Z26detect_correlated_responsePKfPK6float3PKiiS5_ii23SensitiveDetectorConfigPS1_PfPi,"ax",@progbits
	.align	128
        .global         _Z26detect_correlated_responsePKfPK6float3PKiiS5_ii23SensitiveDetectorConfigPS1_PfPi
        .type           _Z26detect_correlated_responsePKfPK6float3PKiiS5_ii23SensitiveDetectorConfigPS1_PfPi,@function
        .size           _Z26detect_correlated_responsePKfPK6float3PKiiS5_ii23SensitiveDetectorConfigPS1_PfPi,(.L_x_74 - _Z26detect_correlated_responsePKfPK6float3PKiiS5_ii23SensitiveDetectorConfigPS1_PfPi)
        .other          _Z26detect_correlated_responsePKfPK6float3PKiiS5_ii23SensitiveDetectorConfigPS1_PfPi,@"STO_CUDA_ENTRY STV_DEFAULT"
_Z26detect_correlated_responsePKfPK6float3PKiiS5_ii23SensitiveDetectorConfigPS1_PfPi:
.text._Z26detect_correlated_responsePKfPK6float3PKiiS5_ii23SensitiveDetectorConfigPS1_PfPi:
[----:B------:R-:W-:Y:S01]  /*0000*/  LDC R1, c[0x0][0x37c] ;  /* 0x0000df00ff017b82 */ /* 0x000fe20000000800 */
[----:B------:R-:W0:Y:S07]  /*0010*/  S2R R0, SR_TID.X ;  /* 0x0000000000007919 */ /* 0x000e2e0000002100 */
[----:B------:R-:W0:Y:S02]  /*0020*/  S2UR UR4, SR_CTAID.X ;  /* 0x00000000000479c3 */ /* 0x000e240000002500 */
[----:B0-----:R-:W-:-:S13]  /*0030*/  LOP3.LUT P0, RZ, R0, UR4, RZ, 0xfc, !PT ;  /* 0x0000000400ff7c12 */ /* 0x001fda000f80fcff */
[----:B------:R-:W-:Y:S05]  /*0040*/  @P0 EXIT ;  /* 0x000000000000094d */ /* 0x000fea0003800000 */
[----:B------:R-:W0:Y:S01]  /*0050*/  LDCU UR4, c[0x0][0x3b0] ;  /* 0x00007600ff0477ac */ /* 0x000e220008000800 */
[----:B------:R-:W1:Y:S08]  /*0060*/  LDC R0, c[0x0][0x398] ;  /* 0x0000e600ff007b82 */ /* 0x000e700000000800 */
[----:B------:R-:W2:Y:S01]  /*0070*/  LDC R4, c[0x0][0x3d4] ;  /* 0x0000f500ff047b82 */ /* 0x000ea20000000800 */
[----:B0-----:R-:W-:Y:S01]  /*0080*/  USHF.L.U32 UR4, UR4, 0x2, URZ ;  /* 0x0000000204047899 */ /* 0x001fe200080006ff */
[----:B-1----:R-:W-:-:S11]  /*0090*/  ISETP.GE.AND P0, PT, R0, 0x1, PT ;  /* 0x000000010000780c */ /* 0x002fd60003f06270 */
[----:B------:R-:W2:Y:S02]  /*00a0*/  LDCU UR4, c[0x3][UR4] ;  /* 0x00c00000040477ac */ /* 0x000ea40008000800 */
[----:B--2---:R-:W-:Y:S01]  /*00b0*/  FMUL R4, R4, UR4 ;  /* 0x0000000404047c20 */ /* 0x004fe20008400000 */
[----:B------:R-:W-:Y:S06]  /*00c0*/  @!P0 EXIT ;  /* 0x000000000000894d */ /* 0x000fec0003800000 */
[----:B------:R-:W-:Y:S01]  /*00d0*/  IMAD.MOV.U32 R2, RZ, RZ, RZ ;  /* 0x000000ffff027224 */ /* 0x000fe200078e00ff */
[----:B------:R-:W0:Y:S06]  /*00e0*/  LDCU.64 UR4, c[0x0][0x358] ;  /* 0x00006b00ff0477ac */ /* 0x000e2c0008000a00 */
.L_x_20:
[----:B0----5:R-:W1:Y:S01]  /*00f0*/  LDC.64 R12, c[0x0][0x3a0] ;  /* 0x0000e800ff0c7b82 */ /* 0x021e620000000a00 */
[----:B------:R-:W2:Y:S01]  /*0100*/  LDCU.64 UR6, c[0x0][0x3a8] ;  /* 0x00007500ff0677ac */ /* 0x000ea20008000a00 */
[----:B-1----:R-:W-:-:S05]  /*0110*/  IMAD.WIDE.U32 R12, R2, 0x4, R12 ;  /* 0x00000004020c7825 */ /* 0x002fca00078e000c */
[----:B0-----:R-:W2:Y:S02]  /*0120*/  LDG.E.CONSTANT R19, desc[UR4][R12.64] ;  /* 0x000000040c137981 */ /* 0x001ea4000c1e9900 */
[----:B--2---:R-:W-:-:S04]  /*0130*/  IADD3 R0, PT, PT, -R19, UR6, RZ ;  /* 0x0000000613007c10 */ /* 0x004fc8000fffe1ff */
[----:B------:R-:W-:-:S13]  /*0140*/  ISETP.GT.AND P0, PT, R0, UR7, PT ;  /* 0x0000000700007c0c */ /* 0x000fda000bf04270 */
[----:B------:R-:W-:Y:S05]  /*0150*/  @P0 BRA `(.L_x_0) ;  /* 0x0000001400180947 */ /* 0x000fea0003800000 */
[----:B------:R-:W0:Y:S02]  /*0160*/  LDC.64 R12, c[0x0][0x380] ;  /* 0x0000e000ff0c7b82 */ /* 0x000e240000000a00 */
[----:B0-----:R-:W-:-:S05]  /*0170*/  IMAD.WIDE.U32 R12, R2, 0x4, R12 ;  /* 0x00000004020c7825 */ /* 0x001fca00078e000c */
[----:B------:R-:W2:Y:S02]  /*0180*/  LDG.E.CONSTANT R23, desc[UR4][R12.64] ;  /* 0x000000040c177981 */ /* 0x000ea4000c1e9900 */
[----:B--2---:R-:W-:-:S13]  /*0190*/  FSETP.GEU.AND P0, PT, R23, 0.0099999997764825820923, PT ;  /* 0x3c23d70a1700780b */ /* 0x004fda0003f0e000 */
[----:B------:R-:W-:Y:S05]  /*01a0*/  @!P0 BRA `(.L_x_0) ;  /* 0x0000001400048947 */ /* 0x000fea0003800000 */
[----:B------:R-:W0:Y:S01]  /*01b0*/  LDC.64 R16, c[0x0][0x388] ;  /* 0x0000e200ff107b82 */ /* 0x000e220000000a00 */
[----:B------:R-:W1:Y:S01]  /*01c0*/  LDCU UR6, c[0x0][0x398] ;  /* 0x00007300ff0677ac */ /* 0x000e620008000800 */
[----:B0-----:R-:W-:-:S05]  /*01d0*/  IMAD.WIDE.U32 R16, R2, 0xc, R16 ;  /* 0x0000000c02107825 */ /* 0x001fca00078e0010 */
[----:B------:R0:W5:Y:S04]  /*01e0*/  LDG.E.CONSTANT R14, desc[UR4][R16.64] ;  /* 0x00000004100e7981 */ /* 0x000168000c1e9900 */
[----:B------:R0:W5:Y:S04]  /*01f0*/  LDG.E.CONSTANT R13, desc[UR4][R16.64+0x4] ;  /* 0x00000404100d7981 */ /* 0x000168000c1e9900 */
[----:B------:R0:W5:Y:S01]  /*0200*/  LDG.E.CONSTANT R12, desc[UR4][R16.64+0x8] ;  /* 0x00000804100c7981 */ /* 0x000162000c1e9900 */
[----:B------:R-:W-:Y:S02]  /*0210*/  VIADD R21, R2, 0x1 ;  /* 0x0000000102157836 */ /* 0x000fe40000000000 */
[----:B------:R-:W-:-:S02]  /*0220*/  HFMA2 R18, -RZ, RZ, 0, 5.9604644775390625e-08 ;  /* 0x00000001ff127431 */ /* 0x000fc400000001ff */
[----:B------:R-:W-:Y:S01]  /*0230*/  IMAD.MOV.U32 R15, RZ, RZ, R23 ;  /* 0x000000ffff0f7224 */ /* 0x000fe200078e0017 */
[----:B-1----:R-:W-:-:S13]  /*0240*/  ISETP.GE.AND P0, PT, R21, UR6, PT ;  /* 0x0000000615007c0c */ /* 0x002fda000bf06270 */
[----:B0-----:R-:W-:Y:S05]  /*0250*/  @P0 BRA `(.L_x_1) ;  /* 0x0000000400a40947 */ /* 0x001fea0003800000 */
[----:B------:R-:W-:Y:S01]  /*0260*/  MOV R18, 0x1 ;  /* 0x0000000100127802 */ /* 0x000fe20000000f00 */
[----:B------:R-:W0:Y:S01]  /*0270*/  LDCU UR7, c[0x0][0x398] ;  /* 0x00007300ff0777ac */ /* 0x000e220008000800 */
[----:B------:R-:W1:Y:S05]  /*0280*/  LDCU UR6, c[0x0][0x3ac] ;  /* 0x00007580ff0677ac */ /* 0x000e6a0008000800 */
.L_x_8:
[----:B------:R-:W2:Y:S02]  /*0290*/  LDC.64 R16, c[0x0][0x3a0] ;  /* 0x0000e800ff107b82 */ /* 0x000ea40000000a00 */
[----:B--2---:R-:W-:-:S06]  /*02a0*/  IMAD.WIDE.U32 R16, R21, 0x4, R16 ;  /* 0x0000000415107825 */ /* 0x004fcc00078e0010 */
[----:B------:R-:W2:Y:S02]  /*02b0*/  LDG.E.CONSTANT R16, desc[UR4][R16.64] ;  /* 0x0000000410107981 */ /* 0x000ea4000c1e9900 */
[----:B--2---:R-:W-:-:S05]  /*02c0*/  IMAD.IADD R0, R16, 0x1, -R19 ;  /* 0x0000000110007824 */ /* 0x004fca00078e0a13 */
[----:B------:R-:W-:-:S04]  /*02d0*/  IABS R0, R0 ;  /* 0x0000000000007213 */ /* 0x000fc80000000000 */
[----:B-1----:R-:W-:-:S13]  /*02e0*/  ISETP.GT.AND P0, PT, R0, UR6, PT ;  /* 0x0000000600007c0c */ /* 0x002fda000bf04270 */
[----:B------:R-:W-:Y:S05]  /*02f0*/  @P0 BRA `(.L_x_2) ;  /* 0x00000004006c0947 */ /* 0x000fea0003800000 */
[----:B------:R-:W1:Y:S02]  /*0300*/  LDC.64 R16, c[0x0][0x380] ;  /* 0x0000e000ff107b82 */ /* 0x000e640000000a00 */
[----:B-1----:R-:W-:-:S05]  /*0310*/  IMAD.WIDE.U32 R16, R21, 0x4, R16 ;  /* 0x0000000415107825 */ /* 0x002fca00078e0010 */
[----:B------:R-:W2:Y:S02]  /*0320*/  LDG.E.CONSTANT R20, desc[UR4][R16.64] ;  /* 0x0000000410147981 */ /* 0x000ea4000c1e9900 */
[----:B--2---:R-:W-:-:S13]  /*0330*/  FSETP.GEU.AND P0, PT, R20, 0.0049999998882412910461, PT ;  /* 0x3ba3d70a1400780b */ /* 0x004fda0003f0e000 */
[----:B------:R-:W-:Y:S05]  /*0340*/  @!P0 BRA `(.L_x_2) ;  /* 0x0000000400588947 */ /* 0x000fea0003800000 */
[----:B------:R-:W1:Y:S02]  /*0350*/  LDC.64 R16, c[0x0][0x388] ;  /* 0x0000e200ff107b82 */ /* 0x000e640000000a00 */
[----:B-1----:R-:W-:-:S05]  /*0360*/  IMAD.WIDE.U32 R16, R21, 0xc, R16 ;  /* 0x0000000c15107825 */ /* 0x002fca00078e0010 */
[----:B------:R-:W2:Y:S04]  /*0370*/  LDG.E.CONSTANT R22, desc[UR4][R16.64+0x4] ;  /* 0x0000040410167981 */ /* 0x000ea8000c1e9900 */
[----:B------:R-:W3:Y:S04]  /*0380*/  LDG.E.CONSTANT R27, desc[UR4][R16.64] ;  /* 0x00000004101b7981 */ /* 0x000ee8000c1e9900 */
[----:B------:R-:W4:Y:S01]  /*0390*/  LDG.E.CONSTANT R25, desc[UR4][R16.64+0x8] ;  /* 0x0000080410197981 */ /* 0x000f22000c1e9900 */
[----:B--2--5:R-:W-:Y:S01]  /*03a0*/  FADD R3, -R13, R22 ;  /* 0x000000160d037221 */ /* 0x024fe20000000100 */
[----:B---3--:R-:W-:-:S03]  /*03b0*/  FADD R0, -R14, R27 ;  /* 0x0000001b0e007221 */ /* 0x008fc60000000100 */
[----:B------:R-:W-:Y:S01]  /*03c0*/  FMUL R29, R3, R3 ;  /* 0x00000003031d7220 */ /* 0x000fe20000400000 */
[----:B----4-:R-:W-:-:S03]  /*03d0*/  FADD R3, -R12, R25 ;  /* 0x000000190c037221 */ /* 0x010fc60000000100 */
[----:B------:R-:W-:-:S04]  /*03e0*/  FFMA R0, R0, R0, R29 ;  /* 0x0000000000007223 */ /* 0x000fc8000000001d */
[----:B------:R-:W-:-:S04]  /*03f0*/  FFMA R3, R3, R3, R0 ;  /* 0x0000000303037223 */ /* 0x000fc80000000000 */
[----:B------:R1:W2:Y:S01]  /*0400*/  MUFU.RSQ R24, R3 ;  /* 0x0000000300187308 */ /* 0x0002a20000001400 */
[----:B------:R-:W-:-:S04]  /*0410*/  IADD3 R0, PT, PT, R3, -0xd000000, RZ ;  /* 0xf300000003007810 */ /* 0x000fc80007ffe0ff */
[----:B------:R-:W-:-:S13]  /*0420*/  ISETP.GT.U32.AND P0, PT, R0, 0x727fffff, PT ;  /* 0x727fffff0000780c */ /* 0x000fda0003f04070 */
[----:B-12---:R-:W-:Y:S05]  /*0430*/  @!P0 BRA `(.L_x_3) ;  /* 0x0000000000108947 */ /* 0x006fea0003800000 */
[----:B------:R-:W-:-:S07]  /*0440*/  MOV R24, 0x460 ;  /* 0x0000046000187802 */ /* 0x000fce0000000f00 */
[----:B0-----:R-:W-:Y:S05]  /*0450*/  CALL.REL.NOINC `($__internal_1_$__cuda_sm20_sqrt_rn_f32_slowpath) ;  /* 0x00000014003c7944 */ /* 0x001fea0003c00000 */
[----:B------:R-:W-:Y:S01]  /*0460*/  IMAD.MOV.U32 R0, RZ, RZ, R3 ;  /* 0x000000ffff007224 */ /* 0x000fe200078e0003 */
[----:B------:R-:W-:Y:S06]  /*0470*/  BRA `(.L_x_4) ;  /* 0x0000000000107947 */ /* 0x000fec0003800000 */
.L_x_3:
[----:B------:R-:W-:Y:S01]  /*0480*/  FMUL.FTZ R0, R3, R24 ;  /* 0x0000001803007220 */ /* 0x000fe20000410000 */
[----:B------:R-:W-:-:S03]  /*0490*/  FMUL.FTZ R16, R24, 0.5 ;  /* 0x3f00000018107820 */ /* 0x000fc60000410000 */
[----:B------:R-:W-:-:S04]  /*04a0*/  FFMA R3, -R0, R0, R3 ;  /* 0x0000000000037223 */ /* 0x000fc80000000103 */
[----:B------:R-:W-:-:S07]  /*04b0*/  FFMA R0, R3, R16, R0 ;  /* 0x0000001003007223 */ /* 0x000fce0000000000 */
.L_x_4:
[----:B------:R-:W-:-:S13]  /*04c0*/  FSETP.GEU.AND P0, PT, R0, 15, PT ;  /* 0x417000000000780b */ /* 0x000fda0003f0e000 */
[----:B------:R-:W-:Y:S05]  /*04d0*/  @P0 BRA `(.L_x_2) ;  /* 0x0000000000f40947 */ /* 0x000fea0003800000 */
[----:B------:R-:W-:Y:S01]  /*04e0*/  FADD R3, R23, R20 ;  /* 0x0000001417037221 */ /* 0x000fe20000000000 */
[----:B------:R-:W-:-:S03]  /*04f0*/  FMUL R0, R20, R27 ;  /* 0x0000001b14007220 */ /* 0x000fc60000400000 */
[----:B------:R-:W1:Y:S01]  /*0500*/  MUFU.RCP R16, R3 ;  /* 0x0000000300107308 */ /* 0x000e620000001000 */
[----:B------:R-:W-:-:S07]  /*0510*/  FFMA R0, R23, R14, R0 ;  /* 0x0000000e17007223 */ /* 0x000fce0000000000 */
[----:B------:R-:W2:Y:S01]  /*0520*/  FCHK P0, R0, R3 ;  /* 0x0000000300007302 */ /* 0x000ea20000000000 */
[----:B-1----:R-:W-:-:S04]  /*0530*/  FFMA R17, -R3, R16, 1 ;  /* 0x3f80000003117423 */ /* 0x002fc80000000110 */
[----:B------:R-:W-:-:S04]  /*0540*/  FFMA R17, R16, R17, R16 ;  /* 0x0000001110117223 */ /* 0x000fc80000000010 */
[----:B------:R-:W-:-:S04]  /*0550*/  FFMA R14, R0, R17, RZ ;  /* 0x00000011000e7223 */ /* 0x000fc800000000ff */
[----:B------:R-:W-:-:S04]  /*0560*/  FFMA R16, -R3, R14, R0 ;  /* 0x0000000e03107223 */ /* 0x000fc80000000100 */
[----:B------:R-:W-:Y:S01]  /*0570*/  FFMA R14, R17, R16, R14 ;  /* 0x00000010110e7223 */ /* 0x000fe2000000000e */
[----:B--2---:R-:W-:Y:S06]  /*0580*/  @!P0 BRA `(.L_x_5) ;  /* 0x00000000000c8947 */ /* 0x004fec0003800000 */
[----:B------:R-:W-:-:S07]  /*0590*/  MOV R16, 0x5b0 ;  /* 0x000005b000107802 */ /* 0x000fce0000000f00 */
[----:B0-----:R-:W-:Y:S05]  /*05a0*/  CALL.REL.NOINC `($__internal_2_$__cuda_sm3x_div_rn_noftz_f32_slowpath) ;  /* 0x0000001400447944 */ /* 0x001fea0003c00000 */
[----:B------:R-:W-:-:S07]  /*05b0*/  MOV R14, R0 ;  /* 0x00000000000e7202 */ /* 0x000fce0000000f00 */
.L_x_5:
[----:B------:R-:W1:Y:S01]  /*05c0*/  MUFU.RCP R0, R3 ;  /* 0x0000000300007308 */ /* 0x000e620000001000 */
[----:B------:R-:W-:-:S04]  /*05d0*/  FMUL R22, R20, R22 ;  /* 0x0000001614167220 */ /* 0x000fc80000400000 */
[----:B------:R-:W-:-:S04]  /*05e0*/  FFMA R22, R23, R13, R22 ;  /* 0x0000000d17167223 */ /* 0x000fc80000000016 */
[----:B------:R-:W2:Y:S01]  /*05f0*/  FCHK P0, R22, R3 ;  /* 0x0000000316007302 */ /* 0x000ea20000000000 */
[----:B-1----:R-:W-:-:S04]  /*0600*/  FFMA R17, -R3, R0, 1 ;  /* 0x3f80000003117423 */ /* 0x002fc80000000100 */
[----:B------:R-:W-:-:S04]  /*0610*/  FFMA R0, R0, R17, R0 ;  /* 0x0000001100007223 */ /* 0x000fc80000000000 */
[----:B------:R-:W-:-:S04]  /*0620*/  FFMA R13, R0, R22, RZ ;  /* 0x00000016000d7223 */ /* 0x000fc800000000ff */
[----:B------:R-:W-:-:S04]  /*0630*/  FFMA R16, -R3, R13, R22 ;  /* 0x0000000d03107223 */ /* 0x000fc80000000116 */
[----:B------:R-:W-:Y:S01]  /*0640*/  FFMA R13, R0, R16, R13 ;  /* 0x00000010000d7223 */ /* 0x000fe2000000000d */
[----:B--2---:R-:W-:Y:S06]  /*0650*/  @!P0 BRA `(.L_x_6) ;  /* 0x0000000000108947 */ /* 0x004fec0003800000 */
[----:B------:R-:W-:Y:S01]  /*0660*/  IMAD.MOV.U32 R0, RZ, RZ, R22 ;  /* 0x000000ffff007224 */ /* 0x000fe200078e0016 */
[----:B------:R-:W-:-:S07]  /*0670*/  MOV R16, 0x690 ;  /* 0x0000069000107802 */ /* 0x000fce0000000f00 */
[----:B0-----:R-:W-:Y:S05]  /*0680*/  CALL.REL.NOINC `($__internal_2_$__cuda_sm3x_div_rn_noftz_f32_slowpath) ;  /* 0x00000014000c7944 */ /* 0x001fea0003c00000 */
[----:B------:R-:W-:-:S07]  /*0690*/  MOV R13, R0 ;  /* 0x00000000000d7202 */ /* 0x000fce0000000f00 */
.L_x_6:
        /* <DEDUP_REMOVED lines=14> */
.L_x_7:
[C---:B------:R-:W-:Y:S01]  /*0780*/  IMAD.SHL.U32 R0, R18.reuse, 0x4, RZ ;  /* 0x0000000412007824 */ /* 0x040fe200078e00ff */
[----:B------:R-:W-:Y:S01]  /*0790*/  MOV R23, R3 ;  /* 0x0000000300177202 */ /* 0x000fe20000000f00 */
[----:B------:R-:W-:-:S03]  /*07a0*/  VIADD R18, R18, 0x1 ;  /* 0x0000000112127836 */ /* 0x000fc60000000000 */
[C---:B------:R-:W-:Y:S02]  /*07b0*/  ISETP.EQ.AND P6, PT, R0.reuse, RZ, PT ;  /* 0x000000ff0000720c */ /* 0x040fe40003fc2270 */
[C---:B------:R-:W-:Y:S02]  /*07c0*/  ISETP.EQ.AND P5, PT, R0.reuse, 0x4, PT ;  /* 0x000000040000780c */ /* 0x040fe40003fa2270 */
[C---:B------:R-:W-:Y:S02]  /*07d0*/  ISETP.EQ.AND P4, PT, R0.reuse, 0x8, PT ;  /* 0x000000080000780c */ /* 0x040fe40003f82270 */
[C---:B------:R-:W-:Y:S02]  /*07e0*/  ISETP.EQ.AND P3, PT, R0.reuse, 0xc, PT ;  /* 0x0000000c0000780c */ /* 0x040fe40003f62270 */
[C---:B------:R-:W-:Y:S02]  /*07f0*/  ISETP.EQ.AND P2, PT, R0.reuse, 0x10, PT ;  /* 0x000000100000780c */ /* 0x040fe40003f42270 */
[----:B------:R-:W-:-:S02]  /*0800*/  ISETP.EQ.AND P1, PT, R0, 0x14, PT ;  /* 0x000000140000780c */ /* 0x000fc40003f22270 */
[C---:B------:R-:W-:Y:S02]  /*0810*/  ISETP.EQ.AND P0, PT, R0.reuse, 0x18, PT ;  /* 0x000000180000780c */ /* 0x040fe40003f02270 */
[-C--:B------:R-:W-:Y:S01]  /*0820*/  @P6 MOV R15, R20.reuse ;  /* 0x00000014000f6202 */ /* 0x080fe20000000f00 */
[--C-:B------:R-:W-:Y:S01]  /*0830*/  @P5 IMAD.MOV.U32 R5, RZ, RZ, R20.reuse ;  /* 0x000000ffff055224 */ /* 0x100fe200078e0014 */
[----:B------:R-:W-:Y:S02]  /*0840*/  ISETP.EQ.AND P6, PT, R0, 0x1c, PT ;  /* 0x0000001c0000780c */ /* 0x000fe40003fc2270 */
[-C--:B------:R-:W-:Y:S01]  /*0850*/  @P4 MOV R6, R20.reuse ;  /* 0x0000001400064202 */ /* 0x080fe20000000f00 */
[--C-:B------:R-:W-:Y:S02]  /*0860*/  @P3 IMAD.MOV.U32 R7, RZ, RZ, R20.reuse ;  /* 0x000000ffff073224 */ /* 0x100fe400078e0014 */
[----:B------:R-:W-:Y:S02]  /*0870*/  @P2 MOV R8, R20 ;  /* 0x0000001400082202 */ /* 0x000fe40000000f00 */
[----:B------:R-:W-:-:S02]  /*0880*/  @P1 IMAD.MOV.U32 R9, RZ, RZ, R20 ;  /* 0x000000ffff091224 */ /* 0x000fc400078e0014 */
[----:B------:R-:W-:-:S04]  /*0890*/  @P0 MOV R10, R20 ;  /* 0x00000014000a0202 */ /* 0x000fc80000000f00 */
[----:B------:R-:W-:-:S07]  /*08a0*/  @P6 IMAD.MOV.U32 R11, RZ, RZ, R20 ;  /* 0x000000ffff0b6224 */ /* 0x000fce00078e0014 */
.L_x_2:
[----:B------:R-:W-:Y:S02]  /*08b0*/  IADD3 R21, PT, PT, R21, 0x1, RZ ;  /* 0x0000000115157810 */ /* 0x000fe40007ffe0ff */
[----:B------:R-:W-:Y:S02]  /*08c0*/  ISETP.LT.AND P1, PT, R18, 0x8, PT ;  /* 0x000000081200780c */ /* 0x000fe40003f21270 */
[----:B0-----:R-:W-:-:S13]  /*08d0*/  ISETP.GE.AND P0, PT, R21, UR7, PT ;  /* 0x0000000715007c0c */ /* 0x001fda000bf06270 */
[----:B------:R-:W-:Y:S05]  /*08e0*/  @!P0 BRA P1, `(.L_x_8) ;  /* 0xfffffff800688947 */ /* 0x000fea000083ffff */
.L_x_1:
[----:B------:R-:W-:-:S13]  /*08f0*/  ISETP.GE.AND P0, PT, R18, 0x2, PT ;  /* 0x000000021200780c */ /* 0x000fda0003f06270 */
[----:B------:R-:W-:Y:S05]  /*0900*/  @!P0 BRA `(.L_x_0) ;  /* 0x0000000c002c8947 */ /* 0x000fea0003800000 */
[C---:B------:R-:W-:Y:S01]  /*0910*/  ISETP.GE.U32.AND P2, PT, R18.reuse, 0x8, PT ;  /* 0x000000081200780c */ /* 0x040fe20003f46070 */
[----:B------:R-:W-:Y:S01]  /*0920*/  HFMA2 R0, -RZ, RZ, 0, 0 ;  /* 0x00000000ff007431 */ /* 0x000fe200000001ff */
[----:B------:R-:W-:Y:S01]  /*0930*/  LOP3.LUT R21, R18, 0x7, RZ, 0xc0, !PT ;  /* 0x0000000712157812 */ /* 0x000fe200078ec0ff */
[----:B------:R-:W-:-:S03]  /*0940*/  IMAD.MOV.U32 R16, RZ, RZ, RZ ;  /* 0x000000ffff107224 */ /* 0x000fc600078e00ff */
[----:B------:R-:W-:-:S07]  /*0950*/  ISETP.NE.AND P0, PT, R21, RZ, PT ;  /* 0x000000ff1500720c */ /* 0x000fce0003f05270 */
[----:B------:R-:W-:Y:S06]  /*0960*/  @!P2 BRA `(.L_x_9) ;  /* 0x000000000024a947 */ /* 0x000fec0003800000 */
[----:B------:R-:W-:-:S04]  /*0970*/  FADD R0, RZ, R15 ;  /* 0x0000000fff007221 */ /* 0x000fc80000000000 */
[----:B------:R-:W-:-:S04]  /*0980*/  FADD R3, R0, R5 ;  /* 0x0000000500037221 */ /* 0x000fc80000000000 */
[----:B------:R-:W-:-:S04]  /*0990*/  FADD R0, R3, R6 ;  /* 0x0000000603007221 */ /* 0x000fc80000000000 */
[----:B------:R-:W-:-:S04]  /*09a0*/  FADD R3, R0, R7 ;  /* 0x0000000700037221 */ /* 0x000fc80000000000 */
[----:B------:R-:W-:-:S04]  /*09b0*/  FADD R0, R3, R8 ;  /* 0x0000000803007221 */ /* 0x000fc80000000000 */
[----:B------:R-:W-:Y:S01]  /*09c0*/  FADD R3, R0, R9 ;  /* 0x0000000900037221 */ /* 0x000fe20000000000 */
[----:B------:R-:W-:-:S03]  /*09d0*/  IMAD.MOV.U32 R0, RZ, RZ, 0x8 ;  /* 0x00000008ff007424 */ /* 0x000fc600078e00ff */
[----:B------:R-:W-:-:S04]  /*09e0*/  FADD R16, R3, R10 ;  /* 0x0000000a03107221 */ /* 0x000fc80000000000 */
[----:B------:R-:W-:-:S07]  /*09f0*/  FADD R16, R16, R11 ;  /* 0x0000000b10107221 */ /* 0x000fce0000000000 */
.L_x_9:
[----:B------:R-:W-:Y:S05]  /*0a00*/  @!P0 BRA `(.L_x_10) ;  /* 0x0000000000a08947 */ /* 0x000fea0003800000 */
[----:B------:R-:W-:Y:S02]  /*0a10*/  ISETP.GE.U32.AND P0, PT, R21, 0x4, PT ;  /* 0x000000041500780c */ /* 0x000fe40003f06070 */
[----:B------:R-:W-:-:S04]  /*0a20*/  LOP3.LUT R20, R18, 0x3, RZ, 0xc0, !PT ;  /* 0x0000000312147812 */ /* 0x000fc800078ec0ff */
[----:B------:R-:W-:-:S07]  /*0a30*/  ISETP.NE.AND P1, PT, R20, RZ, PT ;  /* 0x000000ff1400720c */ /* 0x000fce0003f25270 */
[----:B------:R-:W-:Y:S06]  /*0a40*/  @!P0 BRA `(.L_x_11) ;  /* 0x0000000000408947 */ /* 0x000fec0003800000 */
[C---:B------:R-:W-:Y:S01]  /*0a50*/  SHF.L.U32 R3, R0.reuse, 0x2, RZ ;  /* 0x0000000200037819 */ /* 0x040fe200000006ff */
[----:B------:R-:W-:-:S03]  /*0a60*/  VIADD R0, R0, 0x4 ;  /* 0x0000000400007836 */ /* 0x000fc60000000000 */
[C---:B------:R-:W-:Y:S02]  /*0a70*/  ISETP.EQ.AND P0, PT, R3.reuse, RZ, PT ;  /* 0x000000ff0300720c */ /* 0x040fe40003f02270 */
[----:B------:R-:W-:-:S11]  /*0a80*/  ISETP.EQ.AND P3, PT, R3, 0x10, PT ;  /* 0x000000100300780c */ /* 0x000fd60003f62270 */
[----:B------:R-:W-:Y:S01]  /*0a90*/  @P0 IMAD.MOV.U32 R3, RZ, RZ, R15 ;  /* 0x000000ffff030224 */ /* 0x000fe200078e000f */
[----:B------:R-:W-:Y:S01]  /*0aa0*/  @P0 MOV R17, R5 ;  /* 0x0000000500110202 */ /* 0x000fe20000000f00 */
[----:B------:R-:W-:Y:S01]  /*0ab0*/  @P3 IMAD.MOV.U32 R3, RZ, RZ, R8 ;  /* 0x000000ffff033224 */ /* 0x000fe200078e0008 */
[----:B------:R-:W-:Y:S01]  /*0ac0*/  @P0 MOV R19, R6 ;  /* 0x0000000600130202 */ /* 0x000fe20000000f00 */
[----:B------:R-:W-:Y:S02]  /*0ad0*/  @P3 IMAD.MOV.U32 R17, RZ, RZ, R9 ;  /* 0x000000ffff113224 */ /* 0x000fe400078e0009 */
[----:B------:R-:W-:Y:S01]  /*0ae0*/  FADD R16, R16, R3 ;  /* 0x0000000310107221 */ /* 0x000fe20000000000 */
[----:B------:R-:W-:Y:S01]  /*0af0*/  @P3 IMAD.MOV.U32 R19, RZ, RZ, R10 ;  /* 0x000000ffff133224 */ /* 0x000fe200078e000a */
[----:B------:R-:W-:Y:S02]  /*0b00*/  @P0 MOV R3, R7 ;  /* 0x0000000700030202 */ /* 0x000fe40000000f00 */
[----:B------:R-:W-:Y:S01]  /*0b10*/  FADD R16, R16, R17 ;  /* 0x0000001110107221 */ /* 0x000fe20000000000 */
[----:B------:R-:W-:-:S03]  /*0b20*/  @P3 MOV R3, R11 ;  /* 0x0000000b00033202 */ /* 0x000fc60000000f00 */
[----:B------:R-:W-:-:S04]  /*0b30*/  FADD R16, R16, R19 ;  /* 0x0000001310107221 */ /* 0x000fc80000000000 */
[----:B------:R-:W-:-:S07]  /*0b40*/  FADD R16, R16, R3 ;  /* 0x0000000310107221 */ /* 0x000fce0000000000 */
.L_x_11:
[----:B------:R-:W-:Y:S05]  /*0b50*/  @!P1 BRA `(.L_x_10) ;  /* 0x00000000004c9947 */ /* 0x000fea0003800000 */
[----:B------:R-:W-:Y:S02]  /*0b60*/  SHF.L.U32 R0, R0, 0x2, RZ ;  /* 0x0000000200007819 */ /* 0x000fe400000006ff */
[----:B------:R-:W-:Y:S02]  /*0b70*/  ISETP.NE.AND P0, PT, R20, 0x1, PT ;  /* 0x000000011400780c */ /* 0x000fe40003f05270 */
[C---:B------:R-:W-:Y:S02]  /*0b80*/  ISETP.EQ.AND P1, PT, R0.reuse, RZ, PT ;  /* 0x000000ff0000720c */ /* 0x040fe40003f22270 */
[----:B------:R-:W-:-:S11]  /*0b90*/  ISETP.EQ.AND P3, PT, R0, 0x10, PT ;  /* 0x000000100000780c */ /* 0x000fd60003f62270 */
[----:B------:R-:W-:Y:S02]  /*0ba0*/  @P1 IMAD.MOV.U32 R3, RZ, RZ, R15 ;  /* 0x000000ffff031224 */ /* 0x000fe400078e000f */
[----:B------:R-:W-:-:S05]  /*0bb0*/  @P3 MOV R3, R8 ;  /* 0x0000000800033202 */ /* 0x000fca0000000f00 */
[----:B------:R-:W-:Y:S01]  /*0bc0*/  FADD R16, R16, R3 ;  /* 0x0000000310107221 */ /* 0x000fe20000000000 */
[----:B------:R-:W-:Y:S06]  /*0bd0*/  @!P0 BRA `(.L_x_10) ;  /* 0x00000000002c8947 */ /* 0x000fec0003800000 */
[----:B------:R-:W-:Y:S01]  /*0be0*/  ISETP.NE.AND P0, PT, R20, 0x2, PT ;  /* 0x000000021400780c */ /* 0x000fe20003f05270 */
[----:B------:R-:W-:Y:S01]  /*0bf0*/  @P1 IMAD.MOV.U32 R3, RZ, RZ, R5 ;  /* 0x000000ffff031224 */ /* 0x000fe200078e0005 */
[----:B------:R-:W-:Y:S01]  /*0c00*/  PLOP3.LUT P4, PT, PT, PT, PT, 0x8, 0x80 ;  /* 0x000000000080781c */ /* 0x000fe20003f8e170 */
[----:B------:R-:W-:Y:S01]  /*0c10*/  @P3 IMAD.MOV.U32 R3, RZ, RZ, R9 ;  /* 0x000000ffff033224 */ /* 0x000fe200078e0009 */
[----:B------:R-:W-:-:S03]  /*0c20*/  PLOP3.LUT P5, PT, PT, PT, PT, 0x8, 0x80 ;  /* 0x000000000080781c */ /* 0x000fc60003fae170 */
[----:B------:R-:W-:-:S06]  /*0c30*/  FADD R16, R16, R3 ;  /* 0x0000000310107221 */ /* 0x000fcc0000000000 */
[----:B------:R-:W-:Y:S02]  /*0c40*/  @P0 PLOP3.LUT P4, PT, P1, PT, PT, 0x80, 0x8 ;  /* 0x000000000008081c */ /* 0x000fe40000f8f070 */
[----:B------:R-:W-:-:S11]  /*0c50*/  @P0 PLOP3.LUT P5, PT, P3, PT, PT, 0x80, 0x8 ;  /* 0x000000000008081c */ /* 0x000fd60001faf070 */
[----:B------:R-:W-:Y:S02]  /*0c60*/  @P4 MOV R0, R6 ;  /* 0x0000000600004202 */ /* 0x000fe40000000f00 */
[----:B------:R-:W-:-:S05]  /*0c70*/  @P5 MOV R0, R10 ;  /* 0x0000000a00005202 */ /* 0x000fca0000000f00 */
[----:B------:R-:W-:-:S07]  /*0c80*/  @P0 FADD R16, R16, R0 ;  /* 0x0000000010100221 */ /* 0x000fce0000000000 */
.L_x_10:
[----:B------:R-:W-:-:S04]  /*0c90*/  I2FP.F32.U32 R19, R18 ;  /* 0x0000001200137245 */ /* 0x000fc80000201000 */
[----:B------:R-:W0:Y:S08]  /*0ca0*/  MUFU.RCP R0, R19 ;  /* 0x0000001300007308 */ /* 0x000e300000001000 */
[----:B------:R-:W1:Y:S01]  /*0cb0*/  FCHK P0, R16, R19 ;  /* 0x0000001310007302 */ /* 0x000e620000000000 */
[----:B0-----:R-:W-:-:S04]  /*0cc0*/  FFMA R3, -R19, R0, 1 ;  /* 0x3f80000013037423 */ /* 0x001fc80000000100 */
[----:B------:R-:W-:-:S04]  /*0cd0*/  FFMA R0, R0, R3, R0 ;  /* 0x0000000300007223 */ /* 0x000fc80000000000 */
[----:B------:R-:W-:-:S04]  /*0ce0*/  FFMA R3, R0, R16, RZ ;  /* 0x0000001000037223 */ /* 0x000fc800000000ff */
[----:B------:R-:W-:-:S04]  /*0cf0*/  FFMA R20, -R19, R3, R16 ;  /* 0x0000000313147223 */ /* 0x000fc80000000110 */
[----:B------:R-:W-:Y:S01]  /*0d00*/  FFMA R20, R0, R20, R3 ;  /* 0x0000001400147223 */ /* 0x000fe20000000003 */
[----:B-1----:R-:W-:Y:S06]  /*0d10*/  @!P0 BRA `(.L_x_12) ;  /* 0x0000000000148947 */ /* 0x002fec0003800000 */
[----:B------:R-:W-:Y:S01]  /*0d20*/  IMAD.MOV.U32 R0, RZ, RZ, R16 ;  /* 0x000000ffff007224 */ /* 0x000fe200078e0010 */
[----:B------:R-:W-:Y:S02]  /*0d30*/  MOV R3, R19 ;  /* 0x0000001300037202 */ /* 0x000fe40000000f00 */
[----:B------:R-:W-:-:S07]  /*0d40*/  MOV R16, 0xd60 ;  /* 0x00000d6000107802 */ /* 0x000fce0000000f00 */
[----:B-----5:R-:W-:Y:S05]  /*0d50*/  CALL.REL.NOINC `($__internal_2_$__cuda_sm3x_div_rn_noftz_f32_slowpath) ;  /* 0x0000000c00587944 */ /* 0x020fea0003c00000 */
[----:B------:R-:W-:-:S07]  /*0d60*/  IMAD.MOV.U32 R20, RZ, RZ, R0 ;  /* 0x000000ffff147224 */ /* 0x000fce00078e0000 */
.L_x_12:
[----:B------:R-:W-:Y:S01]  /*0d70*/  HFMA2 R16, -RZ, RZ, 0, 0 ;  /* 0x00000000ff107431 */ /* 0x000fe200000001ff */
[----:B------:R-:W-:Y:S01]  /*0d80*/  ISETP.NE.AND P0, PT, R21, RZ, PT ;  /* 0x000000ff1500720c */ /* 0x000fe20003f05270 */
[----:B------:R-:W-:Y:S01]  /*0d90*/  IMAD.MOV.U32 R0, RZ, RZ, RZ ;  /* 0x000000ffff007224 */ /* 0x000fe200078e00ff */
[----:B------:R-:W-:Y:S11]  /*0da0*/  @!P2 BRA `(.L_x_13) ;  /* 0x000000000044a947 */ /* 0x000ff60003800000 */
[C---:B------:R-:W-:Y:S01]  /*0db0*/  FADD R0, -R20.reuse, R15 ;  /* 0x0000000f14007221 */ /* 0x040fe20000000100 */
[C---:B------:R-:W-:Y:S01]  /*0dc0*/  FADD R3, -R20.reuse, R5 ;  /* 0x0000000514037221 */ /* 0x040fe20000000100 */
[----:B------:R-:W-:Y:S02]  /*0dd0*/  FADD R17, -R20, R6 ;  /* 0x0000000614117221 */ /* 0x000fe40000000100 */
[----:B------:R-:W-:-:S04]  /*0de0*/  FFMA R0, R0, R0, RZ ;  /* 0x0000000000007223 */ /* 0x000fc800000000ff */
[----:B------:R-:W-:Y:S01]  /*0df0*/  FFMA R0, R3, R3, R0 ;  /* 0x0000000303007223 */ /* 0x000fe20000000000 */
[----:B------:R-:W-:-:S03]  /*0e00*/  FADD R3, -R20, R7 ;  /* 0x0000000714037221 */ /* 0x000fc60000000100 */
        /* <DEDUP_REMOVED lines=9> */
[----:B------:R-:W-:-:S03]  /*0ea0*/  MOV R0, 0x8 ;  /* 0x0000000800007802 */ /* 0x000fc60000000f00 */
[----:B------:R-:W-:-:S07]  /*0eb0*/  FFMA R16, R3, R3, R16 ;  /* 0x0000000303107223 */ /* 0x000fce0000000010 */
.L_x_13:
[----:B------:R-:W-:Y:S05]  /*0ec0*/  @!P0 BRA `(.L_x_14) ;  /* 0x0000000000b88947 */ /* 0x000fea0003800000 */
[----:B------:R-:W-:Y:S02]  /*0ed0*/  ISETP.GE.U32.AND P1, PT, R21, 0x4, PT ;  /* 0x000000041500780c */ /* 0x000fe40003f26070 */
[----:B------:R-:W-:-:S04]  /*0ee0*/  LOP3.LUT R22, R18, 0x3, RZ, 0xc0, !PT ;  /* 0x0000000312167812 */ /* 0x000fc800078ec0ff */
[----:B------:R-:W-:-:S07]  /*0ef0*/  ISETP.NE.AND P0, PT, R22, RZ, PT ;  /* 0x000000ff1600720c */ /* 0x000fce0003f05270 */
[----:B------:R-:W-:Y:S06]  /*0f00*/  @!P1 BRA `(.L_x_15) ;  /* 0x0000000000509947 */ /* 0x000fec0003800000 */
[C---:B------:R-:W-:Y:S01]  /*0f10*/  IMAD.SHL.U32 R3, R0.reuse, 0x4, RZ ;  /* 0x0000000400037824 */ /* 0x040fe200078e00ff */
[----:B------:R-:W-:-:S04]  /*0f20*/  IADD3 R0, PT, PT, R0, 0x4, RZ ;  /* 0x0000000400007810 */ /* 0x000fc80007ffe0ff */
[C---:B------:R-:W-:Y:S02]  /*0f30*/  ISETP.EQ.AND P1, PT, R3.reuse, RZ, PT ;  /* 0x000000ff0300720c */ /* 0x040fe40003f22270 */
[----:B------:R-:W-:-:S11]  /*0f40*/  ISETP.EQ.AND P2, PT, R3, 0x10, PT ;  /* 0x000000100300780c */ /* 0x000fd60003f42270 */
[----:B------:R-:W-:Y:S01]  /*0f50*/  @P1 MOV R3, R15 ;  /* 0x0000000f00031202 */ /* 0x000fe20000000f00 */
[----:B------:R-:W-:Y:S01]  /*0f60*/  @P1 IMAD.MOV.U32 R17, RZ, RZ, R5 ;  /* 0x000000ffff111224 */ /* 0x000fe200078e0005 */
[----:B------:R-:W-:Y:S01]  /*0f70*/  @P2 MOV R3, R8 ;  /* 0x0000000800032202 */ /* 0x000fe20000000f00 */
[----:B------:R-:W-:Y:S01]  /*0f80*/  @P1 IMAD.MOV.U32 R21, RZ, RZ, R6 ;  /* 0x000000ffff151224 */ /* 0x000fe200078e0006 */
[----:B------:R-:W-:Y:S01]  /*0f90*/  @P2 MOV R17, R9 ;  /* 0x0000000900112202 */ /* 0x000fe20000000f00 */
[----:B------:R-:W-:Y:S01]  /*0fa0*/  @P1 IMAD.MOV.U32 R23, RZ, RZ, R7 ;  /* 0x000000ffff171224 */ /* 0x000fe200078e0007 */
[----:B------:R-:W-:Y:S01]  /*0fb0*/  @P2 MOV R21, R10 ;  /* 0x0000000a00152202 */ /* 0x000fe20000000f00 */
[----:B------:R-:W-:Y:S01]  /*0fc0*/  FADD R3, -R20, R3 ;  /* 0x0000000314037221 */ /* 0x000fe20000000100 */
[----:B------:R-:W-:-:S03]  /*0fd0*/  @P2 IMAD.MOV.U32 R23, RZ, RZ, R11 ;  /* 0x000000ffff172224 */ /* 0x000fc600078e000b */
[----:B------:R-:W-:Y:S01]  /*0fe0*/  FFMA R3, R3, R3, R16 ;  /* 0x0000000303037223 */ /* 0x000fe20000000010 */
[C---:B------:R-:W-:Y:S01]  /*0ff0*/  FADD R16, -R20.reuse, R17 ;  /* 0x0000001114107221 */ /* 0x040fe20000000100 */
[----:B------:R-:W-:-:S03]  /*1000*/  FADD R18, -R20, R21 ;  /* 0x0000001514127221 */ /* 0x000fc60000000100 */
[----:B------:R-:W-:Y:S01]  /*1010*/  FFMA R3, R16, R16, R3 ;  /* 0x0000001010037223 */ /* 0x000fe20000000003 */
[----:B------:R-:W-:-:S03]  /*1020*/  FADD R16, -R20, R23 ;  /* 0x0000001714107221 */ /* 0x000fc60000000100 */
[----:B------:R-:W-:-:S04]  /*1030*/  FFMA R3, R18, R18, R3 ;  /* 0x0000001212037223 */ /* 0x000fc80000000003 */
[----:B------:R-:W-:-:S07]  /*1040*/  FFMA R16, R16, R16, R3 ;  /* 0x0000001010107223 */ /* 0x000fce0000000003 */
.L_x_15:
[----:B------:R-:W-:Y:S05]  /*1050*/  @!P0 BRA `(.L_x_14) ;  /* 0x0000000000548947 */ /* 0x000fea0003800000 */
[----:B------:R-:W-:Y:S01]  /*1060*/  IMAD.SHL.U32 R0, R0, 0x4, RZ ;  /* 0x0000000400007824 */ /* 0x000fe200078e00ff */
[----:B------:R-:W-:-:S04]  /*1070*/  ISETP.NE.AND P0, PT, R22, 0x1, PT ;  /* 0x000000011600780c */ /* 0x000fc80003f05270 */
[C---:B------:R-:W-:Y:S02]  /*1080*/  ISETP.EQ.AND P2, PT, R0.reuse, 0x10, PT ;  /* 0x000000100000780c */ /* 0x040fe40003f42270 */
[----:B------:R-:W-:-:S11]  /*1090*/  ISETP.EQ.AND P1, PT, R0, RZ, PT ;  /* 0x000000ff0000720c */ /* 0x000fd60003f22270 */
[----:B------:R-:W-:-:S05]  /*10a0*/  @P2 MOV R15, R8 ;  /* 0x00000008000f2202 */ /* 0x000fca0000000f00 */
[----:B------:R-:W-:-:S04]  /*10b0*/  FADD R15, -R20, R15 ;  /* 0x0000000f140f7221 */ /* 0x000fc80000000100 */
[----:B------:R-:W-:Y:S01]  /*10c0*/  FFMA R16, R15, R15, R16 ;  /* 0x0000000f0f107223 */ /* 0x000fe20000000010 */
[----:B------:R-:W-:Y:S06]  /*10d0*/  @!P0 BRA `(.L_x_14) ;  /* 0x0000000000348947 */ /* 0x000fec0003800000 */
[----:B------:R-:W-:Y:S01]  /*10e0*/  ISETP.NE.AND P0, PT, R22, 0x2, PT ;  /* 0x000000021600780c */ /* 0x000fe20003f05270 */
[----:B------:R-:W-:Y:S01]  /*10f0*/  @P1 IMAD.MOV.U32 R3, RZ, RZ, R5 ;  /* 0x000000ffff031224 */ /* 0x000fe200078e0005 */
[----:B------:R-:W-:Y:S01]  /*1100*/  PLOP3.LUT P3, PT, PT, PT, PT, 0x8, 0x80 ;  /* 0x000000000080781c */ /* 0x000fe20003f6e170 */
[----:B------:R-:W-:Y:S01]  /*1110*/  @P2 IMAD.MOV.U32 R3, RZ, RZ, R9 ;  /* 0x000000ffff032224 */ /* 0x000fe200078e0009 */
[----:B------:R-:W-:-:S03]  /*1120*/  PLOP3.LUT P4, PT, PT, PT, PT, 0x8, 0x80 ;  /* 0x000000000080781c */ /* 0x000fc60003f8e170 */
[----:B------:R-:W-:-:S04]  /*1130*/  FADD R3, -R20, R3 ;  /* 0x0000000314037221 */ /* 0x000fc80000000100 */
[----:B------:R-:W-:Y:S02]  /*1140*/  FFMA R16, R3, R3, R16 ;  /* 0x0000000303107223 */ /* 0x000fe40000000010 */
[----:B------:R-:W-:Y:S02]  /*1150*/  @P0 PLOP3.LUT P3, PT, P1, PT, PT, 0x80, 0x8 ;  /* 0x000000000008081c */ /* 0x000fe40000f6f070 */
[----:B------:R-:W-:-:S11]  /*1160*/  @P0 PLOP3.LUT P4, PT, P2, PT, PT, 0x80, 0x8 ;  /* 0x000000000008081c */ /* 0x000fd6000178f070 */
[----:B------:R-:W-:Y:S02]  /*1170*/  @P3 MOV R0, R6 ;  /* 0x0000000600003202 */ /* 0x000fe40000000f00 */
[----:B------:R-:W-:-:S05]  /*1180*/  @P4 MOV R0, R10 ;  /* 0x0000000a00004202 */ /* 0x000fca0000000f00 */
[----:B------:R-:W-:-:S04]  /*1190*/  @P0 FADD R3, -R20, R0 ;  /* 0x0000000014030221 */ /* 0x000fc80000000100 */
[----:B------:R-:W-:-:S07]  /*11a0*/  @P0 FFMA R16, R3, R3, R16 ;  /* 0x0000000303100223 */ /* 0x000fce0000000010 */
.L_x_14:
        /* <DEDUP_REMOVED lines=13> */
.L_x_16:
[----:B------:R-:W-:-:S04]  /*1280*/  FFMA R20, R20, R20, 1.00000001335143196e-10 ;  /* 0x2edbe6ff14147423 */ /* 0x000fc80000000014 */
        /* <DEDUP_REMOVED lines=8> */
[----:B------:R-:W-:Y:S01]  /*1310*/  MOV R0, R3 ;  /* 0x0000000300007202 */ /* 0x000fe20000000f00 */
[----:B------:R-:W-:Y:S01]  /*1320*/  IMAD.MOV.U32 R3, RZ, RZ, R20 ;  /* 0x000000ffff037224 */ /* 0x000fe200078e0014 */
[----:B------:R-:W-:-:S07]  /*1330*/  MOV R16, 0x1350 ;  /* 0x0000135000107802 */ /* 0x000fce0000000f00 */
[----:B-----5:R-:W-:Y:S05]  /*1340*/  CALL.REL.NOINC `($__internal_2_$__cuda_sm3x_div_rn_noftz_f32_slowpath) ;  /* 0x0000000400dc7944 */ /* 0x020fea0003c00000 */
.L_x_17:
[----:B------:R-:W-:-:S05]  /*1350*/  FADD R15, R0, 1 ;  /* 0x3f800000000f7421 */ /* 0x000fca0000000000 */
[----:B------:R-:W-:-:S04]  /*1360*/  IADD3 R0, PT, PT, R15, 0x1800000, RZ ;  /* 0x018000000f007810 */ /* 0x000fc80007ffe0ff */
[----:B------:R-:W-:-:S04]  /*1370*/  LOP3.LUT R0, R0, 0x7f800000, RZ, 0xc0, !PT ;  /* 0x7f80000000007812 */ /* 0x000fc800078ec0ff */
[----:B------:R-:W-:-:S13]  /*1380*/  ISETP.GT.U32.AND P0, PT, R0, 0x1ffffff, PT ;  /* 0x01ffffff0000780c */ /* 0x000fda0003f04070 */
[----:B------:R-:W-:Y:S05]  /*1390*/  @P0 BRA `(.L_x_18) ;  /* 0x0000000000100947 */ /* 0x000fea0003800000 */
[----:B------:R-:W-:-:S07]  /*13a0*/  MOV R16, 0x13c0 ;  /* 0x000013c000107802 */ /* 0x000fce0000000f00 */
[----:B-----5:R-:W-:Y:S05]  /*13b0*/  CALL.REL.NOINC `($__internal_0_$__cuda_sm20_rcp_rn_f32_slowpath) ;  /* 0x0000000000947944 */ /* 0x020fea0003c00000 */
[----:B------:R-:W-:Y:S01]  /*13c0*/  IMAD.MOV.U32 R0, RZ, RZ, R3 ;  /* 0x000000ffff007224 */ /* 0x000fe200078e0003 */
[----:B------:R-:W-:Y:S06]  /*13d0*/  BRA `(.L_x_19) ;  /* 0x0000000000107947 */ /* 0x000fec0003800000 */
.L_x_18:
[----:B------:R-:W0:Y:S02]  /*13e0*/  MUFU.RCP R0, R15 ;  /* 0x0000000f00007308 */ /* 0x000e240000001000 */
[----:B0-----:R-:W-:-:S04]  /*13f0*/  FFMA R3, R15, R0, -1 ;  /* 0xbf8000000f037423 */ /* 0x001fc80000000000 */
[----:B------:R-:W-:-:S04]  /*1400*/  FADD.FTZ R3, -R3, -RZ ;  /* 0x800000ff03037221 */ /* 0x000fc80000010100 */
[----:B------:R-:W-:-:S07]  /*1410*/  FFMA R0, R0, R3, R0 ;  /* 0x0000000300007223 */ /* 0x000fce0000000000 */
.L_x_19:
[----:B------:R-:W-:-:S05]  /*1420*/  FMUL R19, R19, 0.25 ;  /* 0x3e80000013137820 */ /* 0x000fca0000400000 */
[----:B------:R-:W-:-:S05]  /*1430*/  FMNMX R19, R19, 1, PT ;  /* 0x3f80000013137809 */ /* 0x000fca0003800000 */
[----:B------:R-:W-:-:S05]  /*1440*/  FMUL R23, R19, R0 ;  /* 0x0000000013177220 */ /* 0x000fca0000400000 */
[----:B------:R-:W-:-:S13]  /*1450*/  FSETP.GE.AND P0, PT, R23, R4, PT ;  /* 0x000000041700720b */ /* 0x000fda0003f06000 */
[----:B------:R-:W-:Y:S05]  /*1460*/  @!P0 BRA `(.L_x_0) ;  /* 0x0000000000548947 */ /* 0x000fea0003800000 */
[----:B------:R-:W0:Y:S01]  /*1470*/  S2R R3, SR_LANEID ;  /* 0x0000000000037919 */ /* 0x000e220000000000 */
[----:B------:R-:W-:Y:S01]  /*1480*/  VOTEU.ANY UR6, UPT, PT ;  /* 0x0000000000067886 */ /* 0x000fe200038e0100 */
[----:B------:R-:W1:Y:S01]  /*1490*/  LDC.64 R18, c[0x0][0x400] ;  /* 0x00010000ff127b82 */ /* 0x000e620000000a00 */
[----:B------:R-:W0:Y:S01]  /*14a0*/  FLO.U32 R0, UR6 ;  /* 0x0000000600007d00 */ /* 0x000e2200080e0000 */
[----:B------:R-:W2:Y:S06]  /*14b0*/  S2R R16, SR_LTMASK ;  /* 0x0000000000107919 */ /* 0x000eac0000003900 */
[----:B------:R-:W3:Y:S01]  /*14c0*/  LDC.64 R20, c[0x0][0x3f0] ;  /* 0x0000fc00ff147b82 */ /* 0x000ee20000000a00 */
[----:B------:R-:W1:Y:S01]  /*14d0*/  POPC R15, UR6 ;  /* 0x00000006000f7d09 */ /* 0x000e620008000000 */
[----:B0-----:R-:W-:-:S13]  /*14e0*/  ISETP.EQ.U32.AND P0, PT, R0, R3, PT ;  /* 0x000000030000720c */ /* 0x001fda0003f02070 */
[----:B-1----:R-:W4:Y:S01]  /*14f0*/  @P0 ATOMG.E.ADD.STRONG.GPU PT, R15, desc[UR4][R18.64], R15 ;  /* 0x8000000f120f09a8 */ /* 0x002f2200081ef104 */
[----:B--2---:R-:W-:Y:S02]  /*1500*/  LOP3.LUT R22, R16, UR6, RZ, 0xc0, !PT ;  /* 0x0000000610167c12 */ /* 0x004fe4000f8ec0ff */
[----:B------:R-:W0:Y:S04]  /*1510*/  LDC.64 R16, c[0x0][0x3f8] ;  /* 0x0000fe00ff107b82 */ /* 0x000e280000000a00 */
[----:B------:R-:W1:Y:S01]  /*1520*/  POPC R22, R22 ;  /* 0x0000001600167309 */ /* 0x000e620000000000 */
[----:B----4-:R-:W1:Y:S02]  /*1530*/  SHFL.IDX PT, R3, R15, R0, 0x1f ;  /* 0x00001f000f037589 */ /* 0x010e6400000e0000 */
[----:B-1----:R-:W-:-:S04]  /*1540*/  IADD3 R3, PT, PT, R3, R22, RZ ;  /* 0x0000001603037210 */ /* 0x002fc80007ffe0ff */
[----:B------:R-:W-:-:S13]  /*1550*/  ISETP.GT.AND P0, PT, R3, 0x1f, PT ;  /* 0x0000001f0300780c */ /* 0x000fda0003f04270 */
[----:B---3--:R-:W-:-:S04]  /*1560*/  @!P0 IMAD.WIDE R20, R3, 0xc, R20 ;  /* 0x0000000c03148825 */ /* 0x008fc800078e0214 */
[----:B0-----:R-:W-:Y:S01]  /*1570*/  @!P0 IMAD.WIDE R16, R3, 0x4, R16 ;  /* 0x0000000403108825 */ /* 0x001fe200078e0210 */
[----:B-----5:R0:W-:Y:S04]  /*1580*/  @!P0 STG.E desc[UR4][R20.64], R14 ;  /* 0x0000000e14008986 */ /* 0x0201e8000c101904 */
[----:B------:R0:W-:Y:S04]  /*1590*/  @!P0 STG.E desc[UR4][R20.64+0x4], R13 ;  /* 0x0000040d14008986 */ /* 0x0001e8000c101904 */
[----:B------:R0:W-:Y:S04]  /*15a0*/  @!P0 STG.E desc[UR4][R20.64+0x8], R12 ;  /* 0x0000080c14008986 */ /* 0x0001e8000c101904 */
[----:B------:R0:W-:Y:S02]  /*15b0*/  @!P0 STG.E desc[UR4][R16.64], R23 ;  /* 0x0000001710008986 */ /* 0x0001e4000c101904 */
.L_x_0:
[----:B------:R-:W1:Y:S01]  /*15c0*/  LDCU UR6, c[0x0][0x398] ;  /* 0x00007300ff0677ac */ /* 0x000e620008000800 */
[----:B------:R-:W-:-:S05]  /*15d0*/  VIADD R2, R2, 0x1 ;  /* 0x0000000102027836 */ /* 0x000fca0000000000 */
[----:B-1----:R-:W-:-:S13]  /*15e0*/  ISETP.NE.AND P0, PT, R2, UR6, PT ;  /* 0x0000000602007c0c */ /* 0x002fda000bf05270 */
[----:B------:R-:W-:Y:S05]  /*15f0*/  @P0 BRA `(.L_x_20) ;  /* 0xffffffe800bc0947 */ /* 0x000fea000383ffff */
[----:B------:R-:W-:Y:S05]  /*1600*/  EXIT ;  /* 0x000000000000794d */ /* 0x000fea0003800000 */
        .weak           $__internal_0_$__cuda_sm20_rcp_rn_f32_slowpath
        .type           $__internal_0_$__cuda_sm20_rcp_rn_f32_slowpath,@function
        .size           $__internal_0_$__cuda_sm20_rcp_rn_f32_slowpath,($__internal_1_$__cuda_sm20_sqrt_rn_f32_slowpath - $__internal_0_$__cuda_sm20_rcp_rn_f32_slowpath)
$__internal_0_$__cuda_sm20_rcp_rn_f32_slowpath:
[----:B------:R-:W-:-:S04]  /*1610*/  SHF.L.U32 R0, R15, 0x1, RZ ;  /* 0x000000010f007819 */ /* 0x000fc800000006ff */
[----:B------:R-:W-:Y:S01]  /*1620*/  SHF.R.U32.HI R21, RZ, 0x18, R0 ;  /* 0x00000018ff157819 */ /* 0x000fe20000011600 */
[----:B------:R-:W-:-:S03]  /*1630*/  IMAD.MOV.U32 R0, RZ, RZ, R15 ;  /* 0x000000ffff007224 */ /* 0x000fc600078e000f */
[----:B------:R-:W-:-:S13]  /*1640*/  ISETP.NE.U32.AND P0, PT, R21, RZ, PT ;  /* 0x000000ff1500720c */ /* 0x000fda0003f05070 */
[----:B------:R-:W-:Y:S05]  /*1650*/  @P0 BRA `(.L_x_21) ;  /* 0x00000000002c0947 */ /* 0x000fea0003800000 */
[----:B------:R-:W-:-:S04]  /*1660*/  SHF.L.U32 R3, R0, 0x1, RZ ;  /* 0x0000000100037819 */ /* 0x000fc800000006ff */
[----:B------:R-:W-:-:S13]  /*1670*/  ISETP.NE.AND P0, PT, R3, RZ, PT ;  /* 0x000000ff0300720c */ /* 0x000fda0003f05270 */
[----:B------:R0:W1:Y:S01]  /*1680*/  @!P0 MUFU.RCP R3, R0 ;  /* 0x0000000000038308 */ /* 0x0000620000001000 */
[----:B------:R-:W-:Y:S05]  /*1690*/  @!P0 BRA `(.L_x_22) ;  /* 0x0000000000a48947 */ /* 0x000fea0003800000 */
[----:B------:R-:W-:-:S04]  /*16a0*/  FFMA R15, R0, 1.84467440737095516160e+19, RZ ;  /* 0x5f800000000f7823 */ /* 0x000fc800000000ff */
[----:B0-----:R-:W1:Y:S02]  /*16b0*/  MUFU.RCP R0, R15 ;  /* 0x0000000f00007308 */ /* 0x001e640000001000 */
[----:B-1----:R-:W-:-:S04]  /*16c0*/  FFMA R3, R15, R0, -1 ;  /* 0xbf8000000f037423 */ /* 0x002fc80000000000 */
[----:B------:R-:W-:-:S04]  /*16d0*/  FADD.FTZ R3, -R3, -RZ ;  /* 0x800000ff03037221 */ /* 0x000fc80000010100 */
[----:B------:R-:W-:-:S04]  /*16e0*/  FFMA R0, R0, R3, R0 ;  /* 0x0000000300007223 */ /* 0x000fc80000000000 */
[----:B------:R-:W-:Y:S01]  /*16f0*/  FFMA R3, R0, 1.84467440737095516160e+19, RZ ;  /* 0x5f80000000037823 */ /* 0x000fe200000000ff */
[----:B------:R-:W-:Y:S06]  /*1700*/  BRA `(.L_x_22) ;  /* 0x0000000000887947 */ /* 0x000fec0003800000 */
.L_x_21:
[----:B------:R-:W-:-:S05]  /*1710*/  VIADD R23, R21, 0xffffff03 ;  /* 0xffffff0315177836 */ /* 0x000fca0000000000 */
[----:B------:R-:W-:-:S13]  /*1720*/  ISETP.GT.U32.AND P0, PT, R23, 0x1, PT ;  /* 0x000000011700780c */ /* 0x000fda0003f04070 */
[----:B------:R-:W-:Y:S05]  /*1730*/  @P0 BRA `(.L_x_23) ;  /* 0x0000000000780947 */ /* 0x000fea0003800000 */
[----:B------:R-:W-:Y:S01]  /*1740*/  LOP3.LUT R3, R0, 0x7fffff, RZ, 0xc0, !PT ;  /* 0x007fffff00037812 */ /* 0x000fe200078ec0ff */
[----:B------:R-:W-:-:S03]  /*1750*/  HFMA2 R20, -RZ, RZ, 0, 1.78813934326171875e-07 ;  /* 0x00000003ff147431 */ /* 0x000fc600000001ff */
[----:B------:R-:W-:-:S04]  /*1760*/  LOP3.LUT R3, R3, 0x3f800000, RZ, 0xfc, !PT ;  /* 0x3f80000003037812 */ /* 0x000fc800078efcff */
[----:B------:R-:W0:Y:S01]  /*1770*/  MUFU.RCP R18, R3 ;  /* 0x0000000300127308 */ /* 0x000e220000001000 */
[----:B------:R-:W-:Y:S01]  /*1780*/  SHF.L.U32 R20, R20, R23, RZ ;  /* 0x0000001714147219 */ /* 0x000fe200000006ff */
[----:B0-----:R-:W-:-:S04]  /*1790*/  FFMA R15, R3, R18, -1 ;  /* 0xbf800000030f7423 */ /* 0x001fc80000000012 */
[----:B------:R-:W-:-:S04]  /*17a0*/  FADD.FTZ R15, -R15, -RZ ;  /* 0x800000ff0f0f7221 */ /* 0x000fc80000010100 */
[CCC-:B------:R-:W-:Y:S01]  /*17b0*/  FFMA.RM R17, R18.reuse, R15.reuse, R18.reuse ;  /* 0x0000000f12117223 */ /* 0x1c0fe20000004012 */
[----:B------:R-:W-:-:S04]  /*17c0*/  FFMA.RP R18, R18, R15, R18 ;  /* 0x0000000f12127223 */ /* 0x000fc80000008012 */
[C---:B------:R-:W-:Y:S02]  /*17d0*/  LOP3.LUT R15, R17.reuse, 0x7fffff, RZ, 0xc0, !PT ;  /* 0x007fffff110f7812 */ /* 0x040fe400078ec0ff */
[----:B------:R-:W-:Y:S02]  /*17e0*/  FSETP.NEU.FTZ.AND P0, PT, R17, R18, PT ;  /* 0x000000121100720b */ /* 0x000fe40003f1d000 */
[----:B------:R-:W-:Y:S02]  /*17f0*/  LOP3.LUT R15, R15, 0x800000, RZ, 0xfc, !PT ;  /* 0x008000000f0f7812 */ /* 0x000fe400078efcff */
[----:B------:R-:W-:Y:S02]  /*1800*/  SEL R17, RZ, 0xffffffff, !P0 ;  /* 0xffffffffff117807 */ /* 0x000fe40004000000 */
[----:B------:R-:W-:-:S03]  /*1810*/  LOP3.LUT R20, R20, R15, RZ, 0xc0, !PT ;  /* 0x0000000f14147212 */ /* 0x000fc600078ec0ff */
[----:B------:R-:W-:Y:S01]  /*1820*/  IMAD.MOV R18, RZ, RZ, -R17 ;  /* 0x000000ffff127224 */ /* 0x000fe200078e0a11 */
[----:B------:R-:W-:-:S04]  /*1830*/  SHF.R.U32.HI R20, RZ, R23, R20 ;  /* 0x00000017ff147219 */ /* 0x000fc80000011614 */
[----:B------:R-:W-:Y:S01]  /*1840*/  LOP3.LUT P1, RZ, R18, R23, R15, 0xf8, !PT ;  /* 0x0000001712ff7212 */ /* 0x000fe2000782f80f */
[----:B------:R-:W-:Y:S01]  /*1850*/  VIADD R18, R21, 0xffffff04 ;  /* 0xffffff0415127836 */ /* 0x000fe20000000000 */
[C---:B------:R-:W-:Y:S02]  /*1860*/  LOP3.LUT P0, RZ, R20.reuse, 0x1, RZ, 0xc0, !PT ;  /* 0x0000000114ff7812 */ /* 0x040fe4000780c0ff */
[----:B------:R-:W-:-:S04]  /*1870*/  LOP3.LUT P2, RZ, R20, 0x2, RZ, 0xc0, !PT ;  /* 0x0000000214ff7812 */ /* 0x000fc8000784c0ff */
[----:B------:R-:W-:Y:S02]  /*1880*/  PLOP3.LUT P0, PT, P0, P1, P2, 0xe0, 0x0 ;  /* 0x000000000000781c */ /* 0x000fe40000703c20 */
[----:B------:R-:W-:Y:S02]  /*1890*/  LOP3.LUT P1, RZ, R0, 0x7fffff, RZ, 0xc0, !PT ;  /* 0x007fffff00ff7812 */ /* 0x000fe4000782c0ff */
[----:B------:R-:W-:-:S04]  /*18a0*/  SEL R3, RZ, 0x1, !P0 ;  /* 0x00000001ff037807 */ /* 0x000fc80004000000 */
[----:B------:R-:W-:-:S04]  /*18b0*/  IADD3 R3, PT, PT, -R3, RZ, RZ ;  /* 0x000000ff03037210 */ /* 0x000fc80007ffe1ff */
[----:B------:R-:W-:Y:S02]  /*18c0*/  ISETP.GE.AND P0, PT, R3, RZ, PT ;  /* 0x000000ff0300720c */ /* 0x000fe40003f06270 */
[----:B------:R-:W-:-:S11]  /*18d0*/  SHF.R.U32.HI R3, RZ, R18, R15 ;  /* 0x00000012ff037219 */ /* 0x000fd6000001160f */
[----:B------:R-:W-:-:S05]  /*18e0*/  @!P0 IADD3 R3, PT, PT, R3, 0x1, RZ ;  /* 0x0000000103038810 */ /* 0x000fca0007ffe0ff */
[----:B------:R-:W-:-:S05]  /*18f0*/  @!P1 IMAD.SHL.U32 R3, R3, 0x2, RZ ;  /* 0x0000000203039824 */ /* 0x000fca00078e00ff */
[----:B------:R-:W-:Y:S01]  /*1900*/  LOP3.LUT R3, R3, 0x80000000, R0, 0xf8, !PT ;  /* 0x8000000003037812 */ /* 0x000fe200078ef800 */
[----:B------:R-:W-:Y:S06]  /*1910*/  BRA `(.L_x_22) ;  /* 0x0000000000047947 */ /* 0x000fec0003800000 */
.L_x_23:
[----:B------:R2:W3:Y:S02]  /*1920*/  MUFU.RCP R3, R0 ;  /* 0x0000000000037308 */ /* 0x0004e40000001000 */
.L_x_22:
[----:B------:R-:W-:-:S04]  /*1930*/  MOV R17, 0x0 ;  /* 0x0000000000117802 */ /* 0x000fc80000000f00 */
[----:B0123--:R-:W-:Y:S05]  /*1940*/  RET.REL.NODEC R16 `(_Z26detect_correlated_responsePKfPK6float3PKiiS5_ii23SensitiveDetectorConfigPS1_PfPi) ;  /* 0xffffffe410ac7950 */ /* 0x00ffea0003c3ffff */
        .weak           $__internal_1_$__cuda_sm20_sqrt_rn_f32_slowpath
        .type           $__internal_1_$__cuda_sm20_sqrt_rn_f32_slowpath,@function
        .size           $__internal_1_$__cuda_sm20_sqrt_rn_f32_slowpath,($__internal_2_$__cuda_sm3x_div_rn_noftz_f32_slowpath - $__internal_1_$__cuda_sm20_sqrt_rn_f32_slowpath)
$__internal_1_$__cuda_sm20_sqrt_rn_f32_slowpath:
[----:B------:R-:W-:-:S13]  /*1950*/  LOP3.LUT P0, RZ, R3, 0x7fffffff, RZ, 0xc0, !PT ;  /* 0x7fffffff03ff7812 */ /* 0x000fda000780c0ff */
[----:B------:R-:W-:Y:S05]  /*1960*/  @!P0 BRA `(.L_x_24) ;  /* 0x0000000000488947 */ /* 0x000fea0003800000 */
[----:B------:R-:W-:Y:S01]  /*1970*/  FSETP.GEU.FTZ.AND P0, PT, R3, RZ, PT ;  /* 0x000000ff0300720b */ /* 0x000fe20003f1e000 */
[----:B------:R-:W-:-:S12]  /*1980*/  IMAD.MOV.U32 R0, RZ, RZ, R3 ;  /* 0x000000ffff007224 */ /* 0x000fd800078e0003 */
[----:B------:R-:W-:Y:S01]  /*1990*/  @!P0 MOV R3, 0x7fffffff ;  /* 0x7fffffff00038802 */ /* 0x000fe20000000f00 */
[----:B------:R-:W-:Y:S06]  /*19a0*/  @!P0 BRA `(.L_x_24) ;  /* 0x0000000000388947 */ /* 0x000fec0003800000 */
[----:B------:R-:W-:-:S13]  /*19b0*/  FSETP.GTU.FTZ.AND P0, PT, |R0|, +INF , PT ;  /* 0x7f8000000000780b */ /* 0x000fda0003f1c200 */
[----:B------:R-:W-:Y:S01]  /*19c0*/  @P0 FADD.FTZ R3, R0, 1 ;  /* 0x3f80000000030421 */ /* 0x000fe20000010000 */
[----:B------:R-:W-:Y:S06]  /*19d0*/  @P0 BRA `(.L_x_24) ;  /* 0x00000000002c0947 */ /* 0x000fec0003800000 */
[----:B------:R-:W-:-:S13]  /*19e0*/  FSETP.NEU.FTZ.AND P0, PT, |R0|, +INF , PT ;  /* 0x7f8000000000780b */ /* 0x000fda0003f1d200 */
[----:B------:R-:W-:Y:S01]  /*19f0*/  @!P0 IMAD.MOV.U32 R3, RZ, RZ, R0 ;  /* 0x000000ffff038224 */ /* 0x000fe200078e0000 */
[----:B------:R-:W-:Y:S06]  /*1a00*/  @!P0 BRA `(.L_x_24) ;  /* 0x0000000000208947 */ /* 0x000fec0003800000 */
[----:B------:R-:W-:-:S04]  /*1a10*/  FFMA R0, R0, 1.84467440737095516160e+19, RZ ;  /* 0x5f80000000007823 */ /* 0x000fc800000000ff */
[----:B------:R-:W0:Y:S02]  /*1a20*/  MUFU.RSQ R3, R0 ;  /* 0x0000000000037308 */ /* 0x000e240000001400 */
[----:B0-----:R-:W-:Y:S01]  /*1a30*/  FMUL.FTZ R17, R0, R3 ;  /* 0x0000000300117220 */ /* 0x001fe20000410000 */
[----:B------:R-:W-:-:S03]  /*1a40*/  FMUL.FTZ R3, R3, 0.5 ;  /* 0x3f00000003037820 */ /* 0x000fc60000410000 */
[----:B------:R-:W-:-:S04]  /*1a50*/  FADD.FTZ R16, -R17, -RZ ;  /* 0x800000ff11107221 */ /* 0x000fc80000010100 */
[----:B------:R-:W-:-:S04]  /*1a60*/  FFMA R16, R17, R16, R0 ;  /* 0x0000001011107223 */ /* 0x000fc80000000000 */
[----:B------:R-:W-:-:S04]  /*1a70*/  FFMA R3, R16, R3, R17 ;  /* 0x0000000310037223 */ /* 0x000fc80000000011 */
[----:B------:R-:W-:-:S07]  /*1a80*/  FMUL.FTZ R3, R3, 2.3283064365386962891e-10 ;  /* 0x2f80000003037820 */ /* 0x000fce0000410000 */
.L_x_24:
[----:B------:R-:W-:Y:S01]  /*1a90*/  MOV R16, R24 ;  /* 0x0000001800107202 */ /* 0x000fe20000000f00 */
[----:B------:R-:W-:-:S04]  /*1aa0*/  IMAD.MOV.U32 R17, RZ, RZ, 0x0 ;  /* 0x00000000ff117424 */ /* 0x000fc800078e00ff */
[----:B------:R-:W-:Y:S05]  /*1ab0*/  RET.REL.NODEC R16 `(_Z26detect_correlated_responsePKfPK6float3PKiiS5_ii23SensitiveDetectorConfigPS1_PfPi) ;  /* 0xffffffe410507950 */ /* 0x000fea0003c3ffff */
        .weak           $__internal_2_$__cuda_sm3x_div_rn_noftz_f32_slowpath
        .type           $__internal_2_$__cuda_sm3x_div_rn_noftz_f32_slowpath,@function
        .size           $__internal_2_$__cuda_sm3x_div_rn_noftz_f32_slowpath,(.L_x_74 - $__internal_2_$__cuda_sm3x_div_rn_noftz_f32_slowpath)
$__internal_2_$__cuda_sm3x_div_rn_noftz_f32_slowpath:
[----:B------:R-:W-:Y:S02]  /*1ac0*/  SHF.R.U32.HI R24, RZ, 0x17, R3 ;  /* 0x00000017ff187819 */ /* 0x000fe40000011603 */
[----:B------:R-:W-:Y:S02]  /*1ad0*/  SHF.R.U32.HI R17, RZ, 0x17, R0 ;  /* 0x00000017ff117819 */ /* 0x000fe40000011600 */
[----:B------:R-:W-:Y:S02]  /*1ae0*/  LOP3.LUT R24, R24, 0xff, RZ, 0xc0, !PT ;  /* 0x000000ff18187812 */ /* 0x000fe400078ec0ff */
[----:B------:R-:W-:Y:S02]  /*1af0*/  LOP3.LUT R29, R17, 0xff, RZ, 0xc0, !PT ;  /* 0x000000ff111d7812 */ /* 0x000fe400078ec0ff */
[----:B------:R-:W-:Y:S02]  /*1b00*/  IADD3 R28, PT, PT, R24, -0x1, RZ ;  /* 0xffffffff181c7810 */ /* 0x000fe40007ffe0ff */
[----:B------:R-:W-:Y:S01]  /*1b10*/  MOV R27, R3 ;  /* 0x00000003001b7202 */ /* 0x000fe20000000f00 */
[----:B------:R-:W-:Y:S01]  /*1b20*/  VIADD R26, R29, 0xffffffff ;  /* 0xffffffff1d1a7836 */ /* 0x000fe20000000000 */
[----:B------:R-:W-:-:S04]  /*1b30*/  ISETP.GT.U32.AND P0, PT, R28, 0xfd, PT ;  /* 0x000000fd1c00780c */ /* 0x000fc80003f04070 */
[----:B------:R-:W-:-:S13]  /*1b40*/  ISETP.GT.U32.OR P0, PT, R26, 0xfd, P0 ;  /* 0x000000fd1a00780c */ /* 0x000fda0000704470 */
[----:B------:R-:W-:Y:S01]  /*1b50*/  @!P0 IMAD.MOV.U32 R17, RZ, RZ, RZ ;  /* 0x000000ffff118224 */ /* 0x000fe200078e00ff */
[----:B------:R-:W-:Y:S06]  /*1b60*/  @!P0 BRA `(.L_x_25) ;  /* 0x00000000005c8947 */ /* 0x000fec0003800000 */
[----:B------:R-:W-:Y:S02]  /*1b70*/  FSETP.GTU.FTZ.AND P0, PT, |R0|, +INF , PT ;  /* 0x7f8000000000780b */ /* 0x000fe40003f1c200 */
[----:B------:R-:W-:-:S04]  /*1b80*/  FSETP.GTU.FTZ.AND P1, PT, |R3|, +INF , PT ;  /* 0x7f8000000300780b */ /* 0x000fc80003f3c200 */
[----:B------:R-:W-:-:S13]  /*1b90*/  PLOP3.LUT P0, PT, P0, P1, PT, 0xf8, 0x8f ;  /* 0x00000000008f781c */ /* 0x000fda0000703f70 */
[----:B------:R-:W-:Y:S05]  /*1ba0*/  @P0 BRA `(.L_x_26) ;  /* 0x0000000400440947 */ /* 0x000fea0003800000 */
[----:B------:R-:W-:-:S13]  /*1bb0*/  LOP3.LUT P0, RZ, R27, 0x7fffffff, R0, 0xc8, !PT ;  /* 0x7fffffff1bff7812 */ /* 0x000fda000780c800 */
[----:B------:R-:W-:Y:S05]  /*1bc0*/  @!P0 BRA `(.L_x_27) ;  /* 0x0000000400348947 */ /* 0x000fea0003800000 */
[C---:B------:R-:W-:Y:S02]  /*1bd0*/  FSETP.NEU.FTZ.AND P0, PT, |R0|.reuse, +INF , PT ;  /* 0x7f8000000000780b */ /* 0x040fe40003f1d200 */
[----:B------:R-:W-:Y:S02]  /*1be0*/  FSETP.NEU.FTZ.AND P3, PT, |R3|, +INF , PT ;  /* 0x7f8000000300780b */ /* 0x000fe40003f7d200 */
[----:B------:R-:W-:-:S11]  /*1bf0*/  FSETP.NEU.FTZ.AND P1, PT, |R0|, +INF , PT ;  /* 0x7f8000000000780b */ /* 0x000fd60003f3d200 */
[----:B------:R-:W-:Y:S05]  /*1c00*/  @!P3 BRA !P0, `(.L_x_27) ;  /* 0x000000040024b947 */ /* 0x000fea0004000000 */
[----:B------:R-:W-:-:S04]  /*1c10*/  LOP3.LUT P0, RZ, R0, 0x7fffffff, RZ, 0xc0, !PT ;  /* 0x7fffffff00ff7812 */ /* 0x000fc8000780c0ff */
[----:B------:R-:W-:-:S13]  /*1c20*/  PLOP3.LUT P0, PT, P3, P0, PT, 0x2f, 0xf2 ;  /* 0x0000000000f2781c */ /* 0x000fda0001f00577 */
[----:B------:R-:W-:Y:S05]  /*1c30*/  @P0 BRA `(.L_x_28) ;  /* 0x0000000400100947 */ /* 0x000fea0003800000 */
[----:B------:R-:W-:-:S04]  /*1c40*/  LOP3.LUT P0, RZ, R27, 0x7fffffff, RZ, 0xc0, !PT ;  /* 0x7fffffff1bff7812 */ /* 0x000fc8000780c0ff */
[----:B------:R-:W-:-:S13]  /*1c50*/  PLOP3.LUT P0, PT, P1, P0, PT, 0x2f, 0xf2 ;  /* 0x0000000000f2781c */ /* 0x000fda0000f00577 */
[----:B------:R-:W-:Y:S05]  /*1c60*/  @P0 BRA `(.L_x_29) ;  /* 0x0000000000f80947 */ /* 0x000fea0003800000 */
[----:B------:R-:W-:Y:S02]  /*1c70*/  ISETP.GE.AND P0, PT, R26, RZ, PT ;  /* 0x000000ff1a00720c */ /* 0x000fe40003f06270 */
[----:B------:R-:W-:-:S11]  /*1c80*/  ISETP.GE.AND P1, PT, R28, RZ, PT ;  /* 0x000000ff1c00720c */ /* 0x000fd60003f26270 */
[----:B------:R-:W-:Y:S01]  /*1c90*/  @P0 MOV R17, RZ ;  /* 0x000000ff00110202 */ /* 0x000fe20000000f00 */
[----:B------:R-:W-:Y:S02]  /*1ca0*/  @!P0 IMAD.MOV.U32 R17, RZ, RZ, -0x40 ;  /* 0xffffffc0ff118424 */ /* 0x000fe400078e00ff */
[----:B------:R-:W-:Y:S01]  /*1cb0*/  @!P0 FFMA R0, R0, 1.84467440737095516160e+19, RZ ;  /* 0x5f80000000008823 */ /* 0x000fe200000000ff */
[----:B------:R-:W-:Y:S02]  /*1cc0*/  @!P1 FFMA R27, R3, 1.84467440737095516160e+19, RZ ;  /* 0x5f800000031b9823 */ /* 0x000fe400000000ff */
[----:B------:R-:W-:-:S07]  /*1cd0*/  @!P1 IADD3 R17, PT, PT, R17, 0x40, RZ ;  /* 0x0000004011119810 */ /* 0x000fce0007ffe0ff */
.L_x_25:
[----:B------:R-:W-:Y:S02]  /*1ce0*/  LEA R26, R24, 0xc0800000, 0x17 ;  /* 0xc0800000181a7811 */ /* 0x000fe400078eb8ff */
[----:B------:R-:W-:-:S03]  /*1cf0*/  IADD3 R29, PT, PT, R29, -0x7f, RZ ;  /* 0xffffff811d1d7810 */ /* 0x000fc60007ffe0ff */
[----:B------:R-:W-:Y:S01]  /*1d00*/  IMAD.IADD R26, R27, 0x1, -R26 ;  /* 0x000000011b1a7824 */ /* 0x000fe200078e0a1a */
[C---:B------:R-:W-:Y:S01]  /*1d10*/  IADD3 R24, PT, PT, R29.reuse, 0x7f, -R24 ;  /* 0x0000007f1d187810 */ /* 0x040fe20007ffe818 */
[----:B------:R-:W-:Y:S02]  /*1d20*/  IMAD R0, R29, -0x800000, R0 ;  /* 0xff8000001d007824 */ /* 0x000fe400078e0200 */
[----:B------:R-:W0:Y:S01]  /*1d30*/  MUFU.RCP R28, R26 ;  /* 0x0000001a001c7308 */ /* 0x000e220000001000 */
[----:B------:R-:W-:Y:S01]  /*1d40*/  FADD.FTZ R27, -R26, -RZ ;  /* 0x800000ff1a1b7221 */ /* 0x000fe20000010100 */
[----:B------:R-:W-:-:S03]  /*1d50*/  IMAD.IADD R17, R24, 0x1, R17 ;  /* 0x0000000118117824 */ /* 0x000fc600078e0211 */
[----:B0-----:R-:W-:-:S04]  /*1d60*/  FFMA R29, R28, R27, 1 ;  /* 0x3f8000001c1d7423 */ /* 0x001fc8000000001b */
[----:B------:R-:W-:-:S04]  /*1d70*/  FFMA R29, R28, R29, R28 ;  /* 0x0000001d1c1d7223 */ /* 0x000fc8000000001c */
[----:B------:R-:W-:-:S04]  /*1d80*/  FFMA R24, R0, R29, RZ ;  /* 0x0000001d00187223 */ /* 0x000fc800000000ff */
[----:B------:R-:W-:-:S04]  /*1d90*/  FFMA R28, R27, R24, R0 ;  /* 0x000000181b1c7223 */ /* 0x000fc80000000000 */
[----:B------:R-:W-:-:S04]  /*1da0*/  FFMA R24, R29, R28, R24 ;  /* 0x0000001c1d187223 */ /* 0x000fc80000000018 */
[----:B------:R-:W-:-:S04]  /*1db0*/  FFMA R27, R27, R24, R0 ;  /* 0x000000181b1b7223 */ /* 0x000fc80000000000 */
[----:B------:R-:W-:-:S05]  /*1dc0*/  FFMA R0, R29, R27, R24 ;  /* 0x0000001b1d007223 */ /* 0x000fca0000000018 */
[----:B------:R-:W-:-:S04]  /*1dd0*/  SHF.R.U32.HI R26, RZ, 0x17, R0 ;  /* 0x00000017ff1a7819 */ /* 0x000fc80000011600 */
[----:B------:R-:W-:-:S04]  /*1de0*/  LOP3.LUT R26, R26, 0xff, RZ, 0xc0, !PT ;  /* 0x000000ff1a1a7812 */ /* 0x000fc800078ec0ff */
[----:B------:R-:W-:-:S05]  /*1df0*/  IADD3 R26, PT, PT, R26, R17, RZ ;  /* 0x000000111a1a7210 */ /* 0x000fca0007ffe0ff */
[----:B------:R-:W-:-:S05]  /*1e00*/  VIADD R28, R26, 0xffffffff ;  /* 0xffffffff1a1c7836 */ /* 0x000fca0000000000 */
[----:B------:R-:W-:-:S13]  /*1e10*/  ISETP.GE.U32.AND P0, PT, R28, 0xfe, PT ;  /* 0x000000fe1c00780c */ /* 0x000fda0003f06070 */
[----:B------:R-:W-:Y:S05]  /*1e20*/  @!P0 BRA `(.L_x_30) ;  /* 0x0000000000808947 */ /* 0x000fea0003800000 */
[----:B------:R-:W-:-:S13]  /*1e30*/  ISETP.GT.AND P0, PT, R26, 0xfe, PT ;  /* 0x000000fe1a00780c */ /* 0x000fda0003f04270 */
[----:B------:R-:W-:Y:S05]  /*1e40*/  @P0 BRA `(.L_x_31) ;  /* 0x00000000006c0947 */ /* 0x000fea0003800000 */
[----:B------:R-:W-:-:S13]  /*1e50*/  ISETP.GE.AND P0, PT, R26, 0x1, PT ;  /* 0x000000011a00780c */ /* 0x000fda0003f06270 */
[----:B------:R-:W-:Y:S05]  /*1e60*/  @P0 BRA `(.L_x_32) ;  /* 0x0000000000980947 */ /* 0x000fea0003800000 */
[----:B------:R-:W-:Y:S02]  /*1e70*/  ISETP.GE.AND P0, PT, R26, -0x18, PT ;  /* 0xffffffe81a00780c */ /* 0x000fe40003f06270 */
[----:B------:R-:W-:-:S11]  /*1e80*/  LOP3.LUT R0, R0, 0x80000000, RZ, 0xc0, !PT ;  /* 0x8000000000007812 */ /* 0x000fd600078ec0ff */
[----:B------:R-:W-:Y:S05]  /*1e90*/  @!P0 BRA `(.L_x_32) ;  /* 0x00000000008c8947 */ /* 0x000fea0003800000 */
[CCC-:B------:R-:W-:Y:S01]  /*1ea0*/  FFMA.RP R17, R29.reuse, R27.reuse, R24.reuse ;  /* 0x0000001b1d117223 */ /* 0x1c0fe20000008018 */
[CCC-:B------:R-:W-:Y:S01]  /*1eb0*/  FFMA.RM R28, R29.reuse, R27.reuse, R24.reuse ;  /* 0x0000001b1d1c7223 */ /* 0x1c0fe20000004018 */
[----:B------:R-:W-:Y:S01]  /*1ec0*/  FFMA.RZ R24, R29, R27, R24 ;  /* 0x0000001b1d187223 */ /* 0x000fe2000000c018 */
[----:B------:R-:W-:Y:S01]  /*1ed0*/  IMAD.MOV R27, RZ, RZ, -R26 ;  /* 0x000000ffff1b7224 */ /* 0x000fe200078e0a1a */
[----:B------:R-:W-:Y:S02]  /*1ee0*/  ISETP.NE.AND P3, PT, R26, RZ, PT ;  /* 0x000000ff1a00720c */ /* 0x000fe40003f65270 */
[----:B------:R-:W-:Y:S02]  /*1ef0*/  FSETP.NEU.FTZ.AND P0, PT, R17, R28, PT ;  /* 0x0000001c1100720b */ /* 0x000fe40003f1d000 */
[----:B------:R-:W-:Y:S02]  /*1f00*/  LOP3.LUT R24, R24, 0x7fffff, RZ, 0xc0, !PT ;  /* 0x007fffff18187812 */ /* 0x000fe400078ec0ff */
[----:B------:R-:W-:-:S02]  /*1f10*/  IADD3 R17, PT, PT, R26, 0x20, RZ ;  /* 0x000000201a117810 */ /* 0x000fc40007ffe0ff */
[----:B------:R-:W-:Y:S02]  /*1f20*/  LOP3.LUT R24, R24, 0x800000, RZ, 0xfc, !PT ;  /* 0x0080000018187812 */ /* 0x000fe400078efcff */
[----:B------:R-:W-:Y:S02]  /*1f30*/  ISETP.NE.AND P1, PT, R26, RZ, PT ;  /* 0x000000ff1a00720c */ /* 0x000fe40003f25270 */
[----:B------:R-:W-:Y:S02]  /*1f40*/  SHF.L.U32 R17, R24, R17, RZ ;  /* 0x0000001118117219 */ /* 0x000fe400000006ff */
[----:B------:R-:W-:Y:S02]  /*1f50*/  SEL R27, R27, RZ, P3 ;  /* 0x000000ff1b1b7207 */ /* 0x000fe40001800000 */
[----:B------:R-:W-:Y:S02]  /*1f60*/  ISETP.NE.AND P1, PT, R17, RZ, P1 ;  /* 0x000000ff1100720c */ /* 0x000fe40000f25270 */
[----:B------:R-:W-:-:S02]  /*1f70*/  SHF.R.U32.HI R27, RZ, R27, R24 ;  /* 0x0000001bff1b7219 */ /* 0x000fc40000011618 */
[----:B------:R-:W-:Y:S02]  /*1f80*/  PLOP3.LUT P0, PT, P0, P1, PT, 0xf8, 0x8f ;  /* 0x00000000008f781c */ /* 0x000fe40000703f70 */
[----:B------:R-:W-:Y:S02]  /*1f90*/  SHF.R.U32.HI R24, RZ, 0x1, R27 ;  /* 0x00000001ff187819 */ /* 0x000fe4000001161b */
[----:B------:R-:W-:-:S04]  /*1fa0*/  SEL R17, RZ, 0x1, !P0 ;  /* 0x00000001ff117807 */ /* 0x000fc80004000000 */
[----:B------:R-:W-:-:S04]  /*1fb0*/  LOP3.LUT R26, R17, 0x1, R24, 0xf8, !PT ;  /* 0x00000001111a7812 */ /* 0x000fc800078ef818 */
[----:B------:R-:W-:-:S04]  /*1fc0*/  LOP3.LUT R27, R26, R27, RZ, 0xc0, !PT ;  /* 0x0000001b1a1b7212 */ /* 0x000fc800078ec0ff */
[----:B------:R-:W-:-:S04]  /*1fd0*/  IADD3 R27, PT, PT, R24, R27, RZ ;  /* 0x0000001b181b7210 */ /* 0x000fc80007ffe0ff */
[----:B------:R-:W-:Y:S01]  /*1fe0*/  LOP3.LUT R0, R27, R0, RZ, 0xfc, !PT ;  /* 0x000000001b007212 */ /* 0x000fe200078efcff */
[----:B------:R-:W-:Y:S06]  /*1ff0*/  BRA `(.L_x_32) ;  /* 0x0000000000347947 */ /* 0x000fec0003800000 */
.L_x_31:
[----:B------:R-:W-:-:S04]  /*2000*/  LOP3.LUT R0, R0, 0x80000000, RZ, 0xc0, !PT ;  /* 0x8000000000007812 */ /* 0x000fc800078ec0ff */
[----:B------:R-:W-:Y:S01]  /*2010*/  LOP3.LUT R0, R0, 0x7f800000, RZ, 0xfc, !PT ;  /* 0x7f80000000007812 */ /* 0x000fe200078efcff */
[----:B------:R-:W-:Y:S06]  /*2020*/  BRA `(.L_x_32) ;  /* 0x0000000000287947 */ /* 0x000fec0003800000 */
.L_x_30:
[----:B------:R-:W-:Y:S01]  /*2030*/  IMAD R0, R17, 0x800000, R0 ;  /* 0x0080000011007824 */ /* 0x000fe200078e0200 */
[----:B------:R-:W-:Y:S06]  /*2040*/  BRA `(.L_x_32) ;  /* 0x0000000000207947 */ /* 0x000fec0003800000 */
.L_x_29:
[----:B------:R-:W-:-:S04]  /*2050*/  LOP3.LUT R0, R27, 0x80000000, R0, 0x48, !PT ;  /* 0x800000001b007812 */ /* 0x000fc800078e4800 */
[----:B------:R-:W-:Y:S01]  /*2060*/  LOP3.LUT R0, R0, 0x7f800000, RZ, 0xfc, !PT ;  /* 0x7f80000000007812 */ /* 0x000fe200078efcff */
[----:B------:R-:W-:Y:S06]  /*2070*/  BRA `(.L_x_32) ;  /* 0x0000000000147947 */ /* 0x000fec0003800000 */
.L_x_28:
[----:B------:R-:W-:Y:S01]  /*2080*/  LOP3.LUT R0, R27, 0x80000000, R0, 0x48, !PT ;  /* 0x800000001b007812 */ /* 0x000fe200078e4800 */
[----:B------:R-:W-:Y:S06]  /*2090*/  BRA `(.L_x_32) ;  /* 0x00000000000c7947 */ /* 0x000fec0003800000 */
.L_x_27:
[----:B------:R-:W0:Y:S01]  /*20a0*/  MUFU.RSQ R0, -QNAN ;  /* 0xffc0000000007908 */ /* 0x000e220000001400 */
[----:B------:R-:W-:Y:S05]  /*20b0*/  BRA `(.L_x_32) ;  /* 0x0000000000047947 */ /* 0x000fea0003800000 */
.L_x_26:
[----:B------:R-:W-:-:S07]  /*20c0*/  FADD.FTZ R0, R0, R3 ;  /* 0x0000000300007221 */ /* 0x000fce0000010000 */
.L_x_32:
[----:B------:R-:W-:-:S04]  /*20d0*/  HFMA2 R17, -RZ, RZ, 0, 0 ;  /* 0x00000000ff117431 */ /* 0x000fc800000001ff */
[----:B0-----:R-:W-:Y:S05]  /*20e0*/  RET.REL.NODEC R16 `(_Z26detect_correlated_responsePKfPK6float3PKiiS5_ii23SensitiveDetectorConfigPS1_PfPi) ;  /* 0xffffffdc10c47950 */ /* 0x001fea0003c3ffff */
.L_x_33:
[----:B------:R-:W-:-:S00]  /*20f0*/  BRA `(.L_x_33) ;  /* 0xfffffffc00fc7947 */ /* 0x000fc0000383ffff */
[----:B------:R-:W-:-:S00]  /*2100*/  NOP ;  /* 0x0000000000007918 */ /* 0x000fc00000000000 */
[----:B------:R-:W-:-:S00]  /*2110*/  NOP ;  /* 0x0000000000007918 */ /* 0x000fc00000000000 */
[----:B------:R-:W-:-:S00]  /*2120*/  NOP ;  /* 0x0000000000007918 */ /* 0x000fc00000000000 */
[----:B------:R-:W-:-:S00]  /*2130*/  NOP ;  /* 0x0000000000007918 */ /* 0x000fc00000000000 */
[----:B------:R-:W-:-:S00]  /*2140*/  NOP ;  /* 0x0000000000007918 */ /* 0x000fc00000000000 */
[----:B------:R-:W-:-:S00]  /*2150*/  NOP ;  /* 0x0000000000007918 */ /* 0x000fc00000000000 */
[----:B------:R-:W-:-:S00]  /*2160*/  NOP ;  /* 0x0000000000007918 */ /* 0x000fc00000000000 */
[----:B------:R-:W-:-:S00]  /*2170*/  NOP ;  /* 0x0000000000007918 */ /* 0x000fc00000000000 */
.L_x_74:


//--------------------- .text._Z27sensitive_thermal_detectionPKfPK6float3S0_S0_P20MultiModalVoxelStatei23SensitiveDetectorConfigfiPiPfS7_ --------------------------
	.section	.text._Z27sensitive_thermal_detectionPKfPK6float3S0_S0_P20MultiModalVoxelStatei23SensitiveDetectorConfigfiPiPfS7_,"ax",@progbits
	.align	128
        .global         _Z27sensitive_thermal_detectionPKfPK6float3S0_S0_P20MultiModalVoxelStatei23SensitiveDetectorConfigfiPiPfS7_
        .type           _Z27sensitive_thermal_detectionPKfPK6float3S0_S0_P20MultiModalVoxelStatei23SensitiveDetectorConfigfiPiPfS7_,@function
        .size           _Z27sensitive_thermal_detectionPKfPK6float3S0_S0_P20MultiModalVoxelStatei23SensitiveDetectorConfigfiPiPfS7_,(.L_x_76 - _Z27sensitive_thermal_detectionPKfPK6float3S0_S0_P20MultiModalVoxelStatei23SensitiveDetectorConfigfiPiPfS7_)
        .other          _Z27sensitive_thermal_detectionPKfPK6float3S0_S0_P20MultiModalVoxelStatei23SensitiveDetectorConfigfiPiPfS7_,@"STO_CUDA_ENTRY STV_DEFAULT"
_Z27sensitive_thermal_detectionPKfPK6float3S0_S0_P20MultiModalVoxelStatei23SensitiveDetectorConfigfiPiPfS7_:
.text._Z27sensitive_thermal_detectionPKfPK6float3S0_S0_P20MultiModalVoxelStatei23SensitiveDetectorConfigfiPiPfS7_:
[----:B------:R-:W-:Y:S01]  /*0000*/  LDC R1, c[0x0][0x37c] ;  /* 0x0000df00ff017b82 */ /* 0x000fe20000000800 */
[----:B------:R-:W0:Y:S07]  /*0010*/  S2R R0, SR_TID.X ;  /* 0x0000000000007919 */ /* 0x000e2e0000002100 */
[----:B------:R-:W0:Y:S01]  /*0020*/  S2UR UR4, SR_CTAID.X ;  /* 0x00000000000479c3 */ /* 0x000e220000002500 */
[----:B------:R-:W1:Y:S07]  /*0030*/  LDCU UR5, c[0x0][0x3a8] ;  /* 0x00007500ff0577ac */ /* 0x000e6e0008000800 */
[----:B------:R-:W0:Y:S02]  /*0040*/  LDC R9, c[0x0][0x360] ;  /* 0x0000d800ff097b82 */ /* 0x000e240000000800 */
[----:B0-----:R-:W-:-:S05]  /*0050*/  IMAD R9, R9, UR4, R0 ;  /* 0x0000000409097c24 */ /* 0x001fca000f8e0200 */
[----:B-1----:R-:W-:-:S13]  /*0060*/  ISETP.GE.AND P0, PT, R9, UR5, PT ;  /* 0x0000000509007c0c */ /* 0x002fda000bf06270 */
[----:B------:R-:W-:Y:S05]  /*0070*/  @P0 EXIT ;  /* 0x000000000000094d */ /* 0x000fea0003800000 */
[----:B------:R-:W0:Y:S01]  /*0080*/  LDC.64 R2, c[0x0][0x380] ;  /* 0x0000e000ff027b82 */ /* 0x000e220000000a00 */
[----:B------:R-:W1:Y:S01]  /*0090*/  LDCU.64 UR6, c[0x0][0x358] ;  /* 0x00006b00ff0677ac */ /* 0x000e620008000a00 */
[----:B------:R-:W2:Y:S06]  /*00a0*/  LDCU UR4, c[0x0][0x3ac] ;  /* 0x00007580ff0477ac */ /* 0x000eac0008000800 */
[----:B------:R-:W3:Y:S01]  /*00b0*/  LDC.64 R6, c[0x0][0x3a0] ;  /* 0x0000e800ff067b82 */ /* 0x000ee20000000a00 */
[----:B------:R-:W4:Y:S07]  /*00c0*/  LDCU UR5, c[0x0][0x3e8] ;  /* 0x00007d00ff0577ac */ /* 0x000f2e0008000800 */
[----:B------:R-:W5:Y:S01]  /*00d0*/  LDC R8, c[0x0][0x3c4] ;  /* 0x0000f100ff087b82 */ /* 0x000f620000000800 */
[----:B0-----:R-:W-:-:S05]  /*00e0*/  IMAD.WIDE R2, R9, 0x4, R2 ;  /* 0x0000000409027825 */ /* 0x001fca00078e0202 */
[----:B-1----:R0:W4:Y:S01]  /*00f0*/  LDG.E.CONSTANT R0, desc[UR6][R2.64] ;  /* 0x0000000602007981 */ /* 0x002122000c1e9900 */
[----:B---3--:R-:W-:-:S05]  /*0100*/  IMAD.WIDE R6, R9, 0x40, R6 ;  /* 0x0000004009067825 */ /* 0x008fca00078e0206 */
[----:B------:R-:W4:Y:S01]  /*0110*/  LDG.E R5, desc[UR6][R6.64+0x4] ;  /* 0x0000040606057981 */ /* 0x000f22000c1e1900 */
[----:B--2---:R-:W-:-:S12]  /*0120*/  USHF.L.U32 UR4, UR4, 0x2, URZ ;  /* 0x0000000204047899 */ /* 0x004fd800080006ff */
[----:B------:R-:W5:Y:S02]  /*0130*/  LDCU UR4, c[0x3][UR4] ;  /* 0x00c00000040477ac */ /* 0x000f640008000800 */
[----:B-----5:R-:W-:-:S04]  /*0140*/  FMUL R8, R8, UR4 ;  /* 0x0000000408087c20 */ /* 0x020fc80008400000 */
[----:B------:R-:W0:Y:S01]  /*0150*/  MUFU.RCP R11, R8 ;  /* 0x00000008000b7308 */ /* 0x000e220000001000 */
[----:B------:R-:W-:Y:S01]  /*0160*/  BSSY.RECONVERGENT B0, `(.L_x_34) ;  /* 0x0000010000007945 */ /* 0x000fe20003800200 */
[----:B0-----:R-:W-:-:S04]  /*0170*/  FFMA R2, -R8, R11, 1 ;  /* 0x3f80000008027423 */ /* 0x001fc8000000010b */
[----:B------:R-:W-:Y:S01]  /*0180*/  FFMA R11, R11, R2, R11 ;  /* 0x000000020b0b7223 */ /* 0x000fe2000000000b */
[----:B----4-:R-:W-:-:S04]  /*0190*/  FADD R0, R0, -R5 ;  /* 0x8000000500007221 */ /* 0x010fc80000000000 */
[----:B------:R-:W-:-:S04]  /*01a0*/  FMUL R4, R0, 0.0010000000474974513054 ;  /* 0x3a83126f00047820 */ /* 0x000fc80000400000 */
[----:B------:R-:W-:Y:S01]  /*01b0*/  FFMA R5, R4, UR5, R5 ;  /* 0x0000000504057c23 */ /* 0x000fe20008000005 */
[----:B------:R-:W0:Y:S04]  /*01c0*/  FCHK P0, |R0|, R8 ;  /* 0x0000000800007302 */ /* 0x000e280000000200 */
[----:B------:R1:W-:Y:S01]  /*01d0*/  STG.E desc[UR6][R6.64+0x4], R5 ;  /* 0x0000040506007986 */ /* 0x0003e2000c101906 */
[----:B------:R-:W-:-:S04]  /*01e0*/  FFMA R16, |R0|, R11, RZ ;  /* 0x0000000b00107223 */ /* 0x000fc800000002ff */
[----:B------:R-:W-:-:S04]  /*01f0*/  FFMA R2, -R8, R16, |R0| ;  /* 0x0000001008027223 */ /* 0x000fc80000000500 */
[----:B------:R-:W-:Y:S01]  /*0200*/  FFMA R16, R11, R2, R16 ;  /* 0x000000020b107223 */ /* 0x000fe20000000010 */
[----:B0-----:R-:W-:Y:S06]  /*0210*/  @!P0 BRA `(.L_x_35) ;  /* 0x0000000000108947 */ /* 0x001fec0003800000 */
[----:B-1----:R-:W-:Y:S01]  /*0220*/  FADD R5, |R0|, -RZ ;  /* 0x800000ff00057221 */ /* 0x002fe20000000200 */
[----:B------:R-:W-:-:S07]  /*0230*/  MOV R12, 0x250 ;  /* 0x00000250000c7802 */ /* 0x000fce0000000f00 */
[----:B------:R-:W-:Y:S05]  /*0240*/  CALL.REL.NOINC `($__internal_4_$__cuda_sm3x_div_rn_noftz_f32_slowpath) ;  /* 0x0000001000a47944 */ /* 0x000fea0003c00000 */
[----:B------:R-:W-:-:S07]  /*0250*/  MOV R16, R5 ;  /* 0x0000000500107202 */ /* 0x000fce0000000f00 */
.L_x_35:
[----:B------:R-:W-:Y:S05]  /*0260*/  BSYNC.RECONVERGENT B0 ;  /* 0x0000000000007941 */ /* 0x000fea0003800200 */
.L_x_34:
[----:B------:R-:W0:Y:S01]  /*0270*/  LDC R4, c[0x0][0x3d4] ;  /* 0x0000f500ff047b82 */ /* 0x000e220000000800 */
[----:B------:R-:W1:Y:S02]  /*0280*/  LDCU UR8, c[0x0][0x3e8] ;  /* 0x00007d00ff0877ac */ /* 0x000e640008000800 */
[----:B-1----:R-:W-:Y:S01]  /*0290*/  MOV R5, UR8 ;  /* 0x0000000800057c02 */ /* 0x002fe20008000f00 */
[----:B0-----:R-:W0:Y:S08]  /*02a0*/  MUFU.RCP R0, R4 ;  /* 0x0000000400007308 */ /* 0x001e300000001000 */
[----:B------:R-:W1:Y:S01]  /*02b0*/  FCHK P0, -R5, R4 ;  /* 0x0000000405007302 */ /* 0x000e620000000100 */
[----:B0-----:R-:W-:-:S04]  /*02c0*/  FFMA R3, R0, -R4, 1 ;  /* 0x3f80000000037423 */ /* 0x001fc80000000804 */
[----:B------:R-:W-:-:S04]  /*02d0*/  FFMA R0, R0, R3, R0 ;  /* 0x0000000300007223 */ /* 0x000fc80000000000 */
[----:B------:R-:W-:-:S04]  /*02e0*/  FFMA R3, R0, -UR8, RZ ;  /* 0x8000000800037c23 */ /* 0x000fc800080000ff */
[----:B------:R-:W-:-:S04]  /*02f0*/  FFMA R2, R3, -R4, -UR8 ;  /* 0x8000000803027e23 */ /* 0x000fc80008000804 */
[----:B------:R-:W-:Y:S01]  /*0300*/  FFMA R0, R0, R2, R3 ;  /* 0x0000000200007223 */ /* 0x000fe20000000003 */
[----:B-1----:R-:W-:Y:S06]  /*0310*/  @!P0 BRA `(.L_x_36) ;  /* 0x0000000000188947 */ /* 0x002fec0003800000 */
[----:B------:R-:W0:Y:S01]  /*0320*/  LDCU UR5, c[0x0][0x3d4] ;  /* 0x00007a80ff0577ac */ /* 0x000e220008000800 */
[----:B------:R-:W-:Y:S01]  /*0330*/  FADD R5, -RZ, -UR8 ;  /* 0x80000008ff057e21 */ /* 0x000fe20008000100 */
[----:B------:R-:W-:Y:S02]  /*0340*/  MOV R12, 0x370 ;  /* 0x00000370000c7802 */ /* 0x000fe40000000f00 */
[----:B0-----:R-:W-:-:S07]  /*0350*/  MOV R8, UR5 ;  /* 0x0000000500087c02 */ /* 0x001fce0008000f00 */
[----:B------:R-:W-:Y:S05]  /*0360*/  CALL.REL.NOINC `($__internal_4_$__cuda_sm3x_div_rn_noftz_f32_slowpath) ;  /* 0x00000010005c7944 */ /* 0x000fea0003c00000 */
[----:B------:R-:W-:-:S07]  /*0370*/  MOV R0, R5 ;  /* 0x0000000500007202 */ /* 0x000fce0000000f00 */
.L_x_36:
[----:B------:R-:W0:Y:S01]  /*0380*/  LDC.64 R10, c[0x0][0x388] ;  /* 0x0000e200ff0a7b82 */ /* 0x000e220000000a00 */
[----:B------:R-:W2:Y:S01]  /*0390*/  LDG.E R15, desc[UR6][R6.64] ;  /* 0x00000006060f7981 */ /* 0x000ea2000c1e1900 */
[----:B0-----:R-:W-:-:S05]  /*03a0*/  IMAD.WIDE R10, R9, 0xc, R10 ;  /* 0x0000000c090a7825 */ /* 0x001fca00078e020a */
[----:B------:R-:W3:Y:S04]  /*03b0*/  LDG.E.CONSTANT R2, desc[UR6][R10.64+0x4] ;  /* 0x000004060a027981 */ /* 0x000ee8000c1e9900 */
[----:B------:R-:W4:Y:S04]  /*03c0*/  LDG.E.CONSTANT R3, desc[UR6][R10.64] ;  /* 0x000000060a037981 */ /* 0x000f28000c1e9900 */
[----:B------:R3:W5:Y:S01]  /*03d0*/  LDG.E.CONSTANT R4, desc[UR6][R10.64+0x8] ;  /* 0x000008060a047981 */ /* 0x000762000c1e9900 */
[----:B------:R-:W-:Y:S01]  /*03e0*/  HFMA2 R5, -RZ, RZ, 0.96630859375, -0.0022525787353515625 ;  /* 0x3bbb989dff057431 */ /* 0x000fe200000001ff */
[----:B------:R-:W-:-:S04]  /*03f0*/  MOV R8, 0x437c0000 ;  /* 0x437c000000087802 */ /* 0x000fc80000000f00 */
[----:B------:R-:W-:-:S04]  /*0400*/  FFMA.SAT R5, R0, R5, 0.5 ;  /* 0x3f00000000057423 */ /* 0x000fc80000002005 */
[----:B------:R-:W-:-:S04]  /*0410*/  FFMA.RM R5, R5, R8, 12582913 ;  /* 0x4b40000105057423 */ /* 0x000fc80000004008 */
[----:B------:R-:W-:-:S04]  /*0420*/  FADD R13, R5, -12583039 ;  /* 0xcb40007f050d7421 */ /* 0x000fc80000000000 */
[----:B------:R-:W-:-:S04]  /*0430*/  FFMA R13, R0, 1.4426950216293334961, -R13 ;  /* 0x3fb8aa3b000d7823 */ /* 0x000fc8000000080d */
[----:B------:R-:W-:-:S04]  /*0440*/  FFMA R8, R0, 1.925963033500011079e-08, R13 ;  /* 0x32a5706000087823 */ /* 0x000fc8000000000d */
[----:B------:R-:W0:Y:S01]  /*0450*/  MUFU.EX2 R13, R8 ;  /* 0x00000008000d7308 */ /* 0x000e220000000800 */
[----:B------:R-:W-:-:S05]  /*0460*/  SHF.L.U32 R14, R5, 0x17, RZ ;  /* 0x00000017050e7819 */ /* 0x000fca00000006ff */
[----:B0-----:R-:W-:-:S04]  /*0470*/  FMUL R14, R14, R13 ;  /* 0x0000000d0e0e7220 */ /* 0x001fc80000400000 */
[----:B------:R-:W-:-:S04]  /*0480*/  FADD R13, -R14, 1 ;  /* 0x3f8000000e0d7421 */ /* 0x000fc80000000100 */
[----:B------:R-:W-:Y:S01]  /*0490*/  FMUL R5, R13, R16 ;  /* 0x000000100d057220 */ /* 0x000fe20000400000 */
[----:B------:R-:W-:Y:S03]  /*04a0*/  BSSY.RECONVERGENT B0, `(.L_x_37) ;  /* 0x0000012000007945 */ /* 0x000fe60003800200 */
[----:B--2---:R-:W-:-:S05]  /*04b0*/  FFMA R0, R14, R15, R5 ;  /* 0x0000000f0e007223 */ /* 0x004fca0000000005 */
[----:B------:R0:W-:Y:S01]  /*04c0*/  STG.E desc[UR6][R6.64], R0 ;  /* 0x0000000006007986 */ /* 0x0001e2000c101906 */
[----:B---3--:R-:W-:-:S04]  /*04d0*/  FMUL R10, R2, R2 ;  /* 0x00000002020a7220 */ /* 0x008fc80000400000 */
[----:B----4-:R-:W-:-:S04]  /*04e0*/  FFMA R5, R3, R3, R10 ;  /* 0x0000000303057223 */ /* 0x010fc8000000000a */
[----:B-----5:R-:W-:-:S05]  /*04f0*/  FFMA R5, R4, R4, R5 ;  /* 0x0000000404057223 */ /* 0x020fca0000000005 */
[----:B------:R-:W-:Y:S01]  /*0500*/  IADD3 R10, PT, PT, R5, -0xd000000, RZ ;  /* 0xf3000000050a7810 */ /* 0x000fe20007ffe0ff */
[----:B------:R0:W1:Y:S03]  /*0510*/  MUFU.RSQ R8, R5 ;  /* 0x0000000500087308 */ /* 0x0000660000001400 */
[----:B------:R-:W-:-:S13]  /*0520*/  ISETP.GT.U32.AND P0, PT, R10, 0x727fffff, PT ;  /* 0x727fffff0a00780c */ /* 0x000fda0003f04070 */
[----:B0-----:R-:W-:Y:S05]  /*0530*/  @!P0 BRA `(.L_x_38) ;  /* 0x0000000000108947 */ /* 0x001fea0003800000 */
[----:B------:R-:W-:-:S07]  /*0540*/  MOV R16, 0x560 ;  /* 0x0000056000107802 */ /* 0x000fce0000000f00 */
[----:B-1----:R-:W-:Y:S05]  /*0550*/  CALL.REL.NOINC `($__internal_3_$__cuda_sm20_sqrt_rn_f32_slowpath) ;  /* 0x0000000c00887944 */ /* 0x002fea0003c00000 */
[----:B------:R-:W-:Y:S01]  /*0560*/  MOV R15, R8 ;  /* 0x00000008000f7202 */ /* 0x000fe20000000f00 */
[----:B------:R-:W-:Y:S06]  /*0570*/  BRA `(.L_x_39) ;  /* 0x0000000000107947 */ /* 0x000fec0003800000 */
.L_x_38:
[----:B-1----:R-:W-:Y:S01]  /*0580*/  FMUL.FTZ R10, R5, R8 ;  /* 0x00000008050a7220 */ /* 0x002fe20000410000 */
[----:B------:R-:W-:-:S03]  /*0590*/  FMUL.FTZ R8, R8, 0.5 ;  /* 0x3f00000008087820 */ /* 0x000fc60000410000 */
[----:B------:R-:W-:-:S04]  /*05a0*/  FFMA R5, -R10, R10, R5 ;  /* 0x0000000a0a057223 */ /* 0x000fc80000000105 */
[----:B------:R-:W-:-:S07]  /*05b0*/  FFMA R15, R5, R8, R10 ;  /* 0x00000008050f7223 */ /* 0x000fce000000000a */
.L_x_39:
[----:B------:R-:W-:Y:S05]  /*05c0*/  BSYNC.RECONVERGENT B0 ;  /* 0x0000000000007941 */ /* 0x000fea0003800200 */
.L_x_37:
[----:B------:R-:W0:Y:S01]  /*05d0*/  LDC R8, c[0x0][0x3c8] ;  /* 0x0000f200ff087b82 */ /* 0x000e220000000800 */
[----:B------:R-:W-:Y:S01]  /*05e0*/  BSSY.RECONVERGENT B0, `(.L_x_40) ;  /* 0x000000e000007945 */ /* 0x000fe20003800200 */
[----:B0-----:R-:W-:-:S04]  /*05f0*/  FMUL R8, R8, UR4 ;  /* 0x0000000408087c20 */ /* 0x001fc80008400000 */
        /* <DEDUP_REMOVED lines=9> */
[----:B------:R-:W-:-:S07]  /*0690*/  MOV R12, 0x6b0 ;  /* 0x000006b0000c7802 */ /* 0x000fce0000000f00 */
[----:B------:R-:W-:Y:S05]  /*06a0*/  CALL.REL.NOINC `($__internal_4_$__cuda_sm3x_div_rn_noftz_f32_slowpath) ;  /* 0x0000000c008c7944 */ /* 0x000fea0003c00000 */
[----:B------:R-:W-:-:S07]  /*06b0*/  MOV R10, R5 ;  /* 0x00000005000a7202 */ /* 0x000fce0000000f00 */
.L_x_41:
[----:B------:R-:W-:Y:S05]  /*06c0*/  BSYNC.RECONVERGENT B0 ;  /* 0x0000000000007941 */ /* 0x000fea0003800200 */
.L_x_40:
[----:B------:R-:W2:Y:S01]  /*06d0*/  LDG.E R5, desc[UR6][R6.64+0xc] ;  /* 0x00000c0606057981 */ /* 0x000ea2000c1e1900 */
[----:B------:R-:W-:Y:S01]  /*06e0*/  FMUL R13, R13, R10 ;  /* 0x0000000a0d0d7220 */ /* 0x000fe20000400000 */
[----:B------:R-:W-:Y:S01]  /*06f0*/  FSETP.GT.AND P0, PT, R15, 1.00000001335143196e-10, PT ;  /* 0x2edbe6ff0f00780b */ /* 0x000fe20003f04000 */
[----:B------:R-:W-:Y:S02]  /*0700*/  BSSY.RECONVERGENT B0, `(.L_x_42) ;  /* 0x0000032000007945 */ /* 0x000fe40003800200 */
[----:B--2---:R-:W-:-:S05]  /*0710*/  FFMA R13, R14, R5, R13 ;  /* 0x000000050e0d7223 */ /* 0x004fca000000000d */
[----:B------:R0:W-:Y:S05]  /*0720*/  STG.E desc[UR6][R6.64+0xc], R13 ;  /* 0x00000c0d06007986 */ /* 0x0001ea000c101906 */
[----:B------:R-:W-:Y:S05]  /*0730*/  @!P0 BRA `(.L_x_43) ;  /* 0x0000000000b88947 */ /* 0x000fea0003800000 */
[----:B------:R-:W1:Y:S01]  /*0740*/  MUFU.RCP R8, R15 ;  /* 0x0000000f00087308 */ /* 0x000e620000001000 */
[----:B------:R-:W-:Y:S07]  /*0750*/  BSSY.RECONVERGENT B1, `(.L_x_44) ;  /* 0x000000c000017945 */ /* 0x000fee0003800200 */
[----:B------:R-:W2:Y:S01]  /*0760*/  FCHK P0, R3, R15 ;  /* 0x0000000f03007302 */ /* 0x000ea20000000000 */
[----:B-1----:R-:W-:-:S04]  /*0770*/  FFMA R5, R8, -R15, 1 ;  /* 0x3f80000008057423 */ /* 0x002fc8000000080f */
[----:B------:R-:W-:-:S04]  /*0780*/  FFMA R8, R8, R5, R8 ;  /* 0x0000000508087223 */ /* 0x000fc80000000008 */
[----:B------:R-:W-:-:S04]  /*0790*/  FFMA R10, R3, R8, RZ ;  /* 0x00000008030a7223 */ /* 0x000fc800000000ff */
[----:B------:R-:W-:-:S04]  /*07a0*/  FFMA R5, R10, -R15, R3 ;  /* 0x8000000f0a057223 */ /* 0x000fc80000000003 */
[----:B------:R-:W-:Y:S01]  /*07b0*/  FFMA R5, R8, R5, R10 ;  /* 0x0000000508057223 */ /* 0x000fe2000000000a */
[----:B--2---:R-:W-:Y:S06]  /*07c0*/  @!P0 BRA `(.L_x_45) ;  /* 0x0000000000108947 */ /* 0x004fec0003800000 */
[----:B------:R-:W-:Y:S02]  /*07d0*/  MOV R5, R3 ;  /* 0x0000000300057202 */ /* 0x000fe40000000f00 */
[----:B------:R-:W-:Y:S02]  /*07e0*/  MOV R8, R15 ;  /* 0x0000000f00087202 */ /* 0x000fe40000000f00 */
[----:B------:R-:W-:-:S07]  /*07f0*/  MOV R12, 0x810 ;  /* 0x00000810000c7802 */ /* 0x000fce0000000f00 */
[----:B0-----:R-:W-:Y:S05]  /*0800*/  CALL.REL.NOINC `($__internal_4_$__cuda_sm3x_div_rn_noftz_f32_slowpath) ;  /* 0x0000000c00347944 */ /* 0x001fea0003c00000 */
.L_x_45:
[----:B------:R-:W-:Y:S05]  /*0810*/  BSYNC.RECONVERGENT B1 ;  /* 0x0000000000017941 */ /* 0x000fea0003800200 */
.L_x_44:
[----:B------:R-:W1:Y:S01]  /*0820*/  MUFU.RCP R8, R15 ;  /* 0x0000000f00087308 */ /* 0x000e620000001000 */
[----:B------:R2:W-:Y:S01]  /*0830*/  STG.E desc[UR6][R6.64+0x10], R5 ;  /* 0x0000100506007986 */ /* 0x0005e2000c101906 */
[----:B------:R-:W-:Y:S06]  /*0840*/  BSSY.RECONVERGENT B1, `(.L_x_46) ;  /* 0x000000d000017945 */ /* 0x000fec0003800200 */
[----:B------:R-:W3:Y:S01]  /*0850*/  FCHK P0, R2, R15 ;  /* 0x0000000f02007302 */ /* 0x000ee20000000000 */
[----:B-1----:R-:W-:-:S04]  /*0860*/  FFMA R3, R8, -R15, 1 ;  /* 0x3f80000008037423 */ /* 0x002fc8000000080f */
[----:B------:R-:W-:-:S04]  /*0870*/  FFMA R10, R8, R3, R8 ;  /* 0x00000003080a7223 */ /* 0x000fc80000000008 */
[----:B------:R-:W-:-:S04]  /*0880*/  FFMA R3, R2, R10, RZ ;  /* 0x0000000a02037223 */ /* 0x000fc800000000ff */
[----:B------:R-:W-:-:S04]  /*0890*/  FFMA R8, R3, -R15, R2 ;  /* 0x8000000f03087223 */ /* 0x000fc80000000002 */
[----:B------:R-:W-:Y:S01]  /*08a0*/  FFMA R3, R10, R8, R3 ;  /* 0x000000080a037223 */ /* 0x000fe20000000003 */
[----:B--23--:R-:W-:Y:S06]  /*08b0*/  @!P0 BRA `(.L_x_47) ;  /* 0x0000000000148947 */ /* 0x00cfec0003800000 */
[----:B------:R-:W-:Y:S02]  /*08c0*/  MOV R5, R2 ;  /* 0x0000000200057202 */ /* 0x000fe40000000f00 */
[----:B------:R-:W-:Y:S02]  /*08d0*/  MOV R8, R15 ;  /* 0x0000000f00087202 */ /* 0x000fe40000000f00 */
[----:B------:R-:W-:-:S07]  /*08e0*/  MOV R12, 0x900 ;  /* 0x00000900000c7802 */ /* 0x000fce0000000f00 */
[----:B0-----:R-:W-:Y:S05]  /*08f0*/  CALL.REL.NOINC `($__internal_4_$__cuda_sm3x_div_rn_noftz_f32_slowpath) ;  /* 0x0000000800f87944 */ /* 0x001fea0003c00000 */
[----:B------:R-:W-:-:S07]  /*0900*/  MOV R3, R5 ;  /* 0x0000000500037202 */ /* 0x000fce0000000f00 */
.L_x_47:
[----:B------:R-:W-:Y:S05]  /*0910*/  BSYNC.RECONVERGENT B1 ;  /* 0x0000000000017941 */ /* 0x000fea0003800200 */
.L_x_46:
        /* <DEDUP_REMOVED lines=14> */
.L_x_49:
[----:B------:R-:W-:Y:S05]  /*0a00*/  BSYNC.RECONVERGENT B1 ;  /* 0x0000000000017941 */ /* 0x000fea0003800200 */
.L_x_48:
[----:B------:R1:W-:Y:S02]  /*0a10*/  STG.E desc[UR6][R6.64+0x18], R5 ;  /* 0x0000180506007986 */ /* 0x0003e4000c101906 */
.L_x_43:
[----:B------:R-:W-:Y:S05]  /*0a20*/  BSYNC.RECONVERGENT B0 ;  /* 0x0000000000007941 */ /* 0x000fea0003800200 */
.L_x_42:
[----:B-1----:R-:W1:Y:S08]  /*0a30*/  LDC.64 R4, c[0x0][0x398] ;  /* 0x0000e600ff047b82 */ /* 0x002e700000000a00 */
[----:B------:R-:W2:Y:S08]  /*0a40*/  LDC.64 R10, c[0x0][0x390] ;  /* 0x0000e400ff0a7b82 */ /* 0x000eb00000000a00 */
[----:B------:R-:W3:Y:S01]  /*0a50*/  LDC R8, c[0x0][0x3cc] ;  /* 0x0000f300ff087b82 */ /* 0x000ee20000000800 */
[----:B-1----:R-:W-:-:S05]  /*0a60*/  IMAD.WIDE R4, R9, 0x4, R4 ;  /* 0x0000000409047825 */ /* 0x002fca00078e0204 */
[----:B------:R-:W4:Y:S01]  /*0a70*/  LDG.E.CONSTANT R2, desc[UR6][R4.64] ;  /* 0x0000000604027981 */ /* 0x000f22000c1e9900 */
[----:B--2---:R-:W-:-:S05]  /*0a80*/  IMAD.WIDE R10, R9, 0x4, R10 ;  /* 0x00000004090a7825 */ /* 0x004fca00078e020a */
[----:B------:R1:W5:Y:S01]  /*0a90*/  LDG.E.CONSTANT R3, desc[UR6][R10.64] ;  /* 0x000000060a037981 */ /* 0x000362000c1e9900 */
[----:B------:R-:W-:Y:S01]  /*0aa0*/  BSSY.RECONVERGENT B0, `(.L_x_50) ;  /* 0x000000e000007945 */ /* 0x000fe20003800200 */
[----:B---3--:R-:W-:-:S04]  /*0ab0*/  FMUL R8, R8, UR4 ;  /* 0x0000000408087c20 */ /* 0x008fc80008400000 */
[----:B------:R-:W2:Y:S02]  /*0ac0*/  MUFU.RCP R15, R8 ;  /* 0x00000008000f7308 */ /* 0x000ea40000001000 */
[----:B--2---:R-:W-:-:S04]  /*0ad0*/  FFMA R12, -R8, R15, 1 ;  /* 0x3f800000080c7423 */ /* 0x004fc8000000010f */
[----:B------:R-:W-:Y:S02]  /*0ae0*/  FFMA R15, R15, R12, R15 ;  /* 0x0000000c0f0f7223 */ /* 0x000fe4000000000f */
[----:B----4-:R-:W2:Y:S02]  /*0af0*/  FCHK P0, R2, R8 ;  /* 0x0000000802007302 */ /* 0x010ea40000000000 */
[----:B------:R-:W-:-:S04]  /*0b00*/  FFMA R12, R2, R15, RZ ;  /* 0x0000000f020c7223 */ /* 0x000fc800000000ff */
[----:B------:R-:W-:-:S04]  /*0b10*/  FFMA R14, -R8, R12, R2 ;  /* 0x0000000c080e7223 */ /* 0x000fc80000000102 */
[----:B------:R-:W-:Y:S01]  /*0b20*/  FFMA R4, R15, R14, R12 ;  /* 0x0000000e0f047223 */ /* 0x000fe2000000000c */
[----:B-12---:R-:W-:Y:S06]  /*0b30*/  @!P0 BRA `(.L_x_51) ;  /* 0x0000000000108947 */ /* 0x006fec0003800000 */
[----:B------:R-:W-:Y:S01]  /*0b40*/  IMAD.MOV.U32 R5, RZ, RZ, R2 ;  /* 0x000000ffff057224 */ /* 0x000fe200078e0002 */
[----:B------:R-:W-:-:S07]  /*0b50*/  MOV R12, 0xb70 ;  /* 0x00000b70000c7802 */ /* 0x000fce0000000f00 */
[----:B0----5:R-:W-:Y:S05]  /*0b60*/  CALL.REL.NOINC `($__internal_4_$__cuda_sm3x_div_rn_noftz_f32_slowpath) ;  /* 0x00000008005c7944 */ /* 0x021fea0003c00000 */
[----:B------:R-:W-:-:S07]  /*0b70*/  MOV R4, R5 ;  /* 0x0000000500047202 */ /* 0x000fce0000000f00 */
.L_x_51:
[----:B------:R-:W-:Y:S05]  /*0b80*/  BSYNC.RECONVERGENT B0 ;  /* 0x0000000000007941 */ /* 0x000fea0003800200 */
.L_x_50:
[----:B------:R-:W2:Y:S01]  /*0b90*/  LDG.E R2, desc[UR6][R6.64+0x24] ;  /* 0x0000240606027981 */ /* 0x000ea2000c1e1900 */
[----:B------:R-:W1:Y:S01]  /*0ba0*/  MUFU.RCP R11, R8 ;  /* 0x00000008000b7308 */ /* 0x000e620000001000 */
[----:B------:R-:W-:Y:S01]  /*0bb0*/  BSSY.RECONVERGENT B0, `(.L_x_52) ;  /* 0x000000d000007945 */ /* 0x000fe20003800200 */
[----:B-1----:R-:W-:Y:S01]  /*0bc0*/  FFMA R10, -R8, R11, 1 ;  /* 0x3f800000080a7423 */ /* 0x002fe2000000010b */
[----:B--2--5:R-:W-:-:S03]  /*0bd0*/  FADD R5, -R3, R2 ;  /* 0x0000000203057221 */ /* 0x024fc60000000100 */
[----:B------:R-:W-:Y:S02]  /*0be0*/  FFMA R2, R11, R10, R11 ;  /* 0x0000000a0b027223 */ /* 0x000fe4000000000b */
[----:B------:R-:W1:Y:S02]  /*0bf0*/  FCHK P0, |R5|, R8 ;  /* 0x0000000805007302 */ /* 0x000e640000000200 */
[----:B------:R-:W-:-:S04]  /*0c00*/  FFMA R11, R2, |R5|, RZ ;  /* 0x40000005020b7223 */ /* 0x000fc800000000ff */
[----:B------:R-:W-:-:S04]  /*0c10*/  FFMA R10, -R8, R11, |R5| ;  /* 0x0000000b080a7223 */ /* 0x000fc80000000505 */
[----:B------:R-:W-:Y:S01]  /*0c20*/  FFMA R11, R2, R10, R11 ;  /* 0x0000000a020b7223 */ /* 0x000fe2000000000b */
[----:B-1----:R-:W-:Y:S06]  /*0c30*/  @!P0 BRA `(.L_x_53) ;  /* 0x0000000000108947 */ /* 0x002fec0003800000 */
[----:B------:R-:W-:Y:S01]  /*0c40*/  FADD R5, |R5|, -RZ ;  /* 0x800000ff05057221 */ /* 0x000fe20000000200 */
[----:B------:R-:W-:-:S07]  /*0c50*/  MOV R12, 0xc70 ;  /* 0x00000c70000c7802 */ /* 0x000fce0000000f00 */
[----:B0-----:R-:W-:Y:S05]  /*0c60*/  CALL.REL.NOINC `($__internal_4_$__cuda_sm3x_div_rn_noftz_f32_slowpath) ;  /* 0x00000008001c7944 */ /* 0x001fea0003c00000 */
[----:B------:R-:W-:-:S07]  /*0c70*/  MOV R11, R5 ;  /* 0x00000005000b7202 */ /* 0x000fce0000000f00 */
.L_x_53:
[----:B------:R-:W-:Y:S05]  /*0c80*/  BSYNC.RECONVERGENT B0 ;  /* 0x0000000000007941 */ /* 0x000fea0003800200 */
.L_x_52:
[----:B------:R-:W1:Y:S01]  /*0c90*/  LDC R10, c[0x0][0x3d8] ;  /* 0x0000f600ff0a7b82 */ /* 0x000e620000000800 */
[----:B------:R-:W2:Y:S01]  /*0ca0*/  LDCU UR5, c[0x0][0x3e8] ;  /* 0x00007d00ff0577ac */ /* 0x000ea20008000800 */
[----:B------:R3:W-:Y:S01]  /*0cb0*/  STG.E desc[UR6][R6.64+0x24], R3 ;  /* 0x0000240306007986 */ /* 0x0007e2000c101906 */
[----:B------:R-:W-:Y:S01]  /*0cc0*/  FADD R4, R11, R4 ;  /* 0x000000040b047221 */ /* 0x000fe20000000000 */
[----:B--2---:R-:W-:Y:S01]  /*0cd0*/  MOV R15, UR5 ;  /* 0x00000005000f7c02 */ /* 0x004fe20008000f00 */
[----:B-1----:R-:W1:Y:S08]  /*0ce0*/  MUFU.RCP R2, R10 ;  /* 0x0000000a00027308 */ /* 0x002e700000001000 */
[----:B------:R-:W2:Y:S01]  /*0cf0*/  FCHK P0, -R15, R10 ;  /* 0x0000000a0f007302 */ /* 0x000ea20000000100 */
[----:B-1----:R-:W-:-:S04]  /*0d00*/  FFMA R5, R2, -R10, 1 ;  /* 0x3f80000002057423 */ /* 0x002fc8000000080a */
[----:B------:R-:W-:-:S04]  /*0d10*/  FFMA R2, R2, R5, R2 ;  /* 0x0000000502027223 */ /* 0x000fc80000000002 */
[----:B------:R-:W-:-:S04]  /*0d20*/  FFMA R5, R2, -UR5, RZ ;  /* 0x8000000502057c23 */ /* 0x000fc800080000ff */
[----:B------:R-:W-:-:S04]  /*0d30*/  FFMA R8, R5, -R10, -UR5 ;  /* 0x8000000505087e23 */ /* 0x000fc8000800080a */
[----:B------:R-:W-:Y:S01]  /*0d40*/  FFMA R2, R2, R8, R5 ;  /* 0x0000000802027223 */ /* 0x000fe20000000005 */
[----:B--23--:R-:W-:Y:S06]  /*0d50*/  @!P0 BRA `(.L_x_54) ;  /* 0x0000000000188947 */ /* 0x00cfec0003800000 */
[----:B------:R-:W1:Y:S01]  /*0d60*/  LDCU UR4, c[0x0][0x3d8] ;  /* 0x00007b00ff0477ac */ /* 0x000e620008000800 */
[----:B------:R-:W-:Y:S01]  /*0d70*/  FADD R5, -RZ, -UR5 ;  /* 0x80000005ff057e21 */ /* 0x000fe20008000100 */
[----:B------:R-:W-:Y:S02]  /*0d80*/  MOV R12, 0xdb0 ;  /* 0x00000db0000c7802 */ /* 0x000fe40000000f00 */
[----:B-1----:R-:W-:-:S07]  /*0d90*/  MOV R8, UR4 ;  /* 0x0000000400087c02 */ /* 0x002fce0008000f00 */
[----:B0-----:R-:W-:Y:S05]  /*0da0*/  CALL.REL.NOINC `($__internal_4_$__cuda_sm3x_div_rn_noftz_f32_slowpath) ;  /* 0x0000000400cc7944 */ /* 0x001fea0003c00000 */
[----:B------:R-:W-:-:S07]  /*0db0*/  MOV R2, R5 ;  /* 0x0000000500027202 */ /* 0x000fce0000000f00 */
.L_x_54:
[----:B------:R-:W2:Y:S04]  /*0dc0*/  LDG.E R11, desc[UR6][R6.64+0x20] ;  /* 0x00002006060b7981 */ /* 0x000ea8000c1e1900 */
[----:B------:R-:W3:Y:S01]  /*0dd0*/  LDG.E.U8 R10, desc[UR6][R6.64+0x34] ;  /* 0x00003406060a7981 */ /* 0x000ee2000c1e1100 */
[----:B------:R-:W-:Y:S01]  /*0de0*/  HFMA2 R3, -RZ, RZ, 0.96630859375, -0.0022525787353515625 ;  /* 0x3bbb989dff037431 */ /* 0x000fe200000001ff */
[----:B------:R-:W-:-:S04]  /*0df0*/  MOV R8, 0x437c0000 ;  /* 0x437c000000087802 */ /* 0x000fc80000000f00 */
[----:B------:R-:W-:-:S04]  /*0e00*/  FFMA.SAT R3, R2, R3, 0.5 ;  /* 0x3f00000002037423 */ /* 0x000fc80000002003 */
[----:B------:R-:W-:-:S04]  /*0e10*/  FFMA.RM R3, R3, R8, 12582913 ;  /* 0x4b40000103037423 */ /* 0x000fc80000004008 */
[----:B------:R-:W-:-:S04]  /*0e20*/  FADD R5, R3, -12583039 ;  /* 0xcb40007f03057421 */ /* 0x000fc80000000000 */
[----:B------:R-:W-:-:S04]  /*0e30*/  FFMA R5, R2, 1.4426950216293334961, -R5 ;  /* 0x3fb8aa3b02057823 */ /* 0x000fc80000000805 */
[----:B------:R-:W-:-:S04]  /*0e40*/  FFMA R5, R2, 1.925963033500011079e-08, R5 ;  /* 0x32a5706002057823 */ /* 0x000fc80000000005 */
[----:B------:R-:W1:Y:S01]  /*0e50*/  MUFU.EX2 R2, R5 ;  /* 0x0000000500027308 */ /* 0x000e620000000800 */
[----:B------:R-:W-:-:S05]  /*0e60*/  SHF.L.U32 R3, R3, 0x17, RZ ;  /* 0x0000001703037819 */ /* 0x000fca00000006ff */
[----:B-1----:R-:W-:-:S04]  /*0e70*/  FMUL R2, R3, R2 ;  /* 0x0000000203027220 */ /* 0x002fc80000400000 */
[----:B------:R-:W-:-:S04]  /*0e80*/  FADD R3, -R2, 1 ;  /* 0x3f80000002037421 */ /* 0x000fc80000000100 */
[----:B------:R-:W-:Y:S01]  /*0e90*/  FMUL R3, R4, R3 ;  /* 0x0000000304037220 */ /* 0x000fe20000400000 */
[----:B------:R-:W-:Y:S03]  /*0ea0*/  BSSY.RECONVERGENT B0, `(.L_x_55) ;  /* 0x000000d000007945 */ /* 0x000fe60003800200 */
[----:B--2---:R-:W-:-:S05]  /*0eb0*/  FFMA R15, R2, R11, R3 ;  /* 0x0000000b020f7223 */ /* 0x004fca0000000003 */
[----:B------:R1:W-:Y:S01]  /*0ec0*/  STG.E desc[UR6][R6.64+0x20], R15 ;  /* 0x0000200f06007986 */ /* 0x0003e2000c101906 */
[----:B---3--:R-:W-:-:S13]  /*0ed0*/  ISETP.NE.AND P0, PT, R10, RZ, PT ;  /* 0x000000ff0a00720c */ /* 0x008fda0003f05270 */
[----:B-1----:R-:W-:Y:S05]  /*0ee0*/  @!P0 BRA `(.L_x_56) ;  /* 0x0000000000208947 */ /* 0x002fea0003800000 */
[----:B------:R-:W2:Y:S01]  /*0ef0*/  LDG.E R2, desc[UR6][R6.64+0x30] ;  /* 0x0000300606027981 */ /* 0x000ea2000c1e1900 */
[----:B------:R-:W2:Y:S01]  /*0f00*/  LDCU UR4, c[0x0][0x3ec] ;  /* 0x00007d80ff0477ac */ /* 0x000ea20008000800 */
[----:B------:R-:W1:Y:S01]  /*0f10*/  LDCU UR5, c[0x0][0x3dc] ;  /* 0x00007b80ff0577ac */ /* 0x000e620008000800 */
[----:B--2---:R-:W-:-:S04]  /*0f20*/  IADD3 R2, PT, PT, -R2, UR4, RZ ;  /* 0x0000000402027c10 */ /* 0x004fc8000fffe1ff */
[----:B------:R-:W-:-:S04]  /*0f30*/  I2FP.F32.S32 R2, R2 ;  /* 0x0000000200027245 */ /* 0x000fc80000201400 */
[----:B-1----:R-:W-:-:S13]  /*0f40*/  FSETP.GT.AND P0, PT, R2, UR5, PT ;  /* 0x0000000502007c0b */ /* 0x002fda000bf04000 */
[----:B------:R-:W-:Y:S05]  /*0f50*/  @!P0 EXIT ;  /* 0x000000000000894d */ /* 0x000fea0003800000 */
[----:B------:R1:W-:Y:S02]  /*0f60*/  STG.E.U8 desc[UR6][R6.64+0x34], RZ ;  /* 0x000034ff06007986 */ /* 0x0003e4000c101106 */
.L_x_56:
[----:B------:R-:W-:Y:S05]  /*0f70*/  BSYNC.RECONVERGENT B0 ;  /* 0x0000000000007941 */ /* 0x000fea0003800200 */
.L_x_55:
[----:B------:R-:W2:Y:S08]  /*0f80*/  LDC.64 R2, c[0x0][0x3b0] ;  /* 0x0000ec00ff027b82 */ /* 0x000eb00000000a00 */
[----:B------:R-:W3:Y:S08]  /*0f90*/  LDC.64 R4, c[0x0][0x3b8] ;  /* 0x0000ee00ff047b82 */ /* 0x000ef00000000a00 */
[----:B------:R-:W4:Y:S01]  /*0fa0*/  LDC R11, c[0x0][0x3e0] ;  /* 0x0000f800ff0b7b82 */ /* 0x000f220000000800 */
[----:B--2---:R-:W-:Y:S01]  /*0fb0*/  R2P PR, R2, 0x6 ;  /* 0x0000000602007804 */ /* 0x004fe20000000000 */
[----:B------:R-:W-:Y:S01]  /*0fc0*/  FFMA R0, R0, R3, RZ ;  /* 0x0000000300007223 */ /* 0x000fe200000000ff */
[----:B------:R-:W-:-:S04]  /*0fd0*/  LOP3.LUT R2, R2, 0x1, RZ, 0xc0, !PT ;  /* 0x0000000102027812 */ /* 0x000fc800078ec0ff */
[----:B------:R-:W-:-:S04]  /*0fe0*/  ISETP.NE.U32.AND P0, PT, R2, 0x1, PT ;  /* 0x000000010200780c */ /* 0x000fc80003f05070 */
[----:B------:R-:W-:-:S05]  /*0ff0*/  FSEL R0, R0, RZ, !P0 ;  /* 0x000000ff00007208 */ /* 0x000fca0004000000 */
[----:B---3--:R-:W-:-:S04]  /*1000*/  @P1 FFMA R0, R13, R4, R0 ;  /* 0x000000040d001223 */ /* 0x008fc80000000000 */
[----:B------:R-:W-:-:S05]  /*1010*/  @P2 FFMA R0, R15, R5, R0 ;  /* 0x000000050f002223 */ /* 0x000fca0000000000 */
[----:B----4-:R-:W-:Y:S01]  /*1020*/  FSETP.GEU.AND P0, PT, R0, R11, PT ;  /* 0x0000000b0000720b */ /* 0x010fe20003f0e000 */
[----:B------:R2:W-:-:S12]  /*1030*/  STG.E desc[UR6][R6.64+0x2c], R0 ;  /* 0x00002c0006007986 */ /* 0x0005d8000c101906 */
[----:B--2---:R-:W-:Y:S05]  /*1040*/  @!P0 EXIT ;  /* 0x000000000000894d */ /* 0x004fea0003800000 */
[----:B------:R-:W-:Y:S01]  /*1050*/  FADD R8, R11, 1.00000001335143196e-10 ;  /* 0x2edbe6ff0b087421 */ /* 0x000fe20000000000 */
[----:B------:R-:W-:Y:S03]  /*1060*/  BSSY.RECONVERGENT B0, `(.L_x_57) ;  /* 0x000000d000007945 */ /* 0x000fe60003800200 */
[----:B------:R-:W2:Y:S08]  /*1070*/  MUFU.RCP R3, R8 ;  /* 0x0000000800037308 */ /* 0x000eb00000001000 */
[----:B------:R-:W3:Y:S01]  /*1080*/  FCHK P0, R0, R8 ;  /* 0x0000000800007302 */ /* 0x000ee20000000000 */
[----:B--2---:R-:W-:-:S04]  /*1090*/  FFMA R2, -R8, R3, 1 ;  /* 0x3f80000008027423 */ /* 0x004fc80000000103 */
[----:B------:R-:W-:-:S04]  /*10a0*/  FFMA R3, R3, R2, R3 ;  /* 0x0000000203037223 */ /* 0x000fc80000000003 */
[----:B------:R-:W-:-:S04]  /*10b0*/  FFMA R2, R0, R3, RZ ;  /* 0x0000000300027223 */ /* 0x000fc800000000ff */
[----:B------:R-:W-:-:S04]  /*10c0*/  FFMA R4, -R8, R2, R0 ;  /* 0x0000000208047223 */ /* 0x000fc80000000100 */
[----:B------:R-:W-:Y:S01]  /*10d0*/  FFMA R3, R3, R4, R2 ;  /* 0x0000000403037223 */ /* 0x000fe20000000002 */
[----:B---3--:R-:W-:Y:S06]  /*10e0*/  @!P0 BRA `(.L_x_58) ;  /* 0x0000000000108947 */ /* 0x008fec0003800000 */
[----:B------:R-:W-:Y:S01]  /*10f0*/  IMAD.MOV.U32 R5, RZ, RZ, R0 ;  /* 0x000000ffff057224 */ /* 0x000fe200078e0000 */
[----:B------:R-:W-:-:S07]  /*1100*/  MOV R12, 0x1120 ;  /* 0x00001120000c7802 */ /* 0x000fce0000000f00 */
[----:B01----:R-:W-:Y:S05]  /*1110*/  CALL.REL.NOINC `($__internal_4_$__cuda_sm3x_div_rn_noftz_f32_slowpath) ;  /* 0x0000000000f07944 */ /* 0x003fea0003c00000 */
[----:B------:R-:W-:-:S07]  /*1120*/  MOV R3, R5 ;  /* 0x0000000500037202 */ /* 0x000fce0000000f00 */
.L_x_58:
[----:B------:R-:W-:Y:S05]  /*1130*/  BSYNC.RECONVERGENT B0 ;  /* 0x0000000000007941 */ /* 0x000fea0003800200 */
.L_x_57:
[----:B------:R-:W-:Y:S01]  /*1140*/  FSETP.GE.AND P0, PT, R0, 1, PT ;  /* 0x3f8000000000780b */ /* 0x000fe20003f06000 */
[----:B------:R2:W-:-:S12]  /*1150*/  STG.E desc[UR6][R6.64+0x38], R3 ;  /* 0x0000380306007986 */ /* 0x0005d8000c101906 */
[----:B--2---:R-:W-:Y:S05]  /*1160*/  @!P0 EXIT ;  /* 0x000000000000894d */ /* 0x004fea0003800000 */
[----:B------:R-:W2:Y:S01]  /*1170*/  S2R R5, SR_LANEID ;  /* 0x0000000000057919 */ /* 0x000ea20000000000 */
[----:B------:R-:W-:Y:S01]  /*1180*/  VOTEU.ANY UR4, UPT, PT ;  /* 0x0000000000047886 */ /* 0x000fe200038e0100 */
[----:B------:R-:W3:Y:S01]  /*1190*/  LDC R15, c[0x0][0x3ec] ;  /* 0x0000fb00ff0f7b82 */ /* 0x000ee20000000800 */
[----:B------:R-:W2:Y:S01]  /*11a0*/  FLO.U32 R4, UR4 ;  /* 0x0000000400047d00 */ /* 0x000ea200080e0000 */
[----:B------:R-:W-:Y:S01]  /*11b0*/  HFMA2 R8, -RZ, RZ, 0, 5.9604644775390625e-08 ;  /* 0x00000001ff087431 */ /* 0x000fe200000001ff */
[----:B------:R-:W-:Y:S04]  /*11c0*/  STG.E desc[UR6][R6.64], RZ ;  /* 0x000000ff06007986 */ /* 0x000fe8000c101906 */
[----:B------:R-:W-:Y:S01]  /*11d0*/  STG.E desc[UR6][R6.64+0xc], RZ ;  /* 0x00000cff06007986 */ /* 0x000fe2000c101906 */
[----:B------:R-:W4:Y:S01]  /*11e0*/  LDC.64 R2, c[0x0][0x400] ;  /* 0x00010000ff027b82 */ /* 0x000f220000000a00 */
[----:B0-----:R-:W4:Y:S02]  /*11f0*/  POPC R13, UR4 ;  /* 0x00000004000d7d09 */ /* 0x001f240008000000 */
[----:B------:R-:W-:Y:S04]  /*1200*/  STG.E.U8 desc[UR6][R6.64+0x34], R8 ;  /* 0x0000340806007986 */ /* 0x000fe8000c101106 */
[----:B------:R-:W-:Y:S04]  /*1210*/  STG.E desc[UR6][R6.64+0x20], RZ ;  /* 0x000020ff06007986 */ /* 0x000fe8000c101906 */
[----:B------:R-:W-:Y:S04]  /*1220*/  STG.E desc[UR6][R6.64+0x2c], RZ ;  /* 0x00002cff06007986 */ /* 0x000fe8000c101906 */
[----:B---3--:R-:W-:Y:S01]  /*1230*/  STG.E desc[UR6][R6.64+0x30], R15 ;  /* 0x0000300f06007986 */ /* 0x008fe2000c101906 */
[----:B--2---:R-:W-:-:S02]  /*1240*/  ISETP.EQ.U32.AND P0, PT, R4, R5, PT ;  /* 0x000000050400720c */ /* 0x004fc40003f02070 */
[----:B------:R-:W-:-:S05]  /*1250*/  FMNMX R5, R0, 1, PT ;  /* 0x3f80000000057809 */ /* 0x000fca0003800000 */
[----:B------:R-:W-:Y:S06]  /*1260*/  STG.E desc[UR6][R6.64+0x3c], R5 ;  /* 0x00003c0506007986 */ /* 0x000fec000c101906 */
[----:B----4-:R-:W2:Y:S01]  /*1270*/  @P0 ATOMG.E.ADD.STRONG.GPU PT, R3, desc[UR6][R2.64], R13 ;  /* 0x8000000d020309a8 */ /* 0x010ea200081ef106 */
[----:B------:R-:W0:Y:S02]  /*1280*/  S2R R0, SR_LTMASK ;  /* 0x0000000000007919 */ /* 0x000e240000003900 */
[----:B0-----:R-:W-:Y:S01]  /*1290*/  LOP3.LUT R0, R0, UR4, RZ, 0xc0, !PT ;  /* 0x0000000400007c12 */ /* 0x001fe2000f8ec0ff */
[----:B------:R-:W0:Y:S05]  /*12a0*/  LDCU UR4, c[0x0][0x3a8] ;  /* 0x00007500ff0477ac */ /* 0x000e2a0008000800 */
[----:B------:R-:W3:Y:S01]  /*12b0*/  POPC R0, R0 ;  /* 0x0000000000007309 */ /* 0x000ee20000000000 */
[----:B--2---:R-:W3:Y:S02]  /*12c0*/  SHFL.IDX PT, R11, R3, R4, 0x1f ;  /* 0x00001f04030b7589 */ /* 0x004ee400000e0000 */
[----:B---3--:R-:W-:-:S04]  /*12d0*/  IADD3 R11, PT, PT, R11, R0, RZ ;  /* 0x000000000b0b7210 */ /* 0x008fc80007ffe0ff */
[----:B0-----:R-:W-:-:S13]  /*12e0*/  ISETP.GE.AND P0, PT, R11, UR4, PT ;  /* 0x000000040b007c0c */ /* 0x001fda000bf06270 */
[----:B------:R-:W-:Y:S05]  /*12f0*/  @P0 EXIT ;  /* 0x000000000000094d */ /* 0x000fea0003800000 */
[----:B------:R-:W0:Y:S08]  /*1300*/  LDC.64 R2, c[0x0][0x3f0] ;  /* 0x0000fc00ff027b82 */ /* 0x000e300000000a00 */
[----:B------:R-:W2:Y:S01]  /*1310*/  LDC.64 R4, c[0x0][0x3f8] ;  /* 0x0000fe00ff047b82 */ /* 0x000ea20000000a00 */
[----:B0-----:R-:W-:-:S05]  /*1320*/  IMAD.WIDE R2, R11, 0x4, R2 ;  /* 0x000000040b027825 */ /* 0x001fca00078e0202 */
[----:B------:R-:W-:Y:S04]  /*1330*/  STG.E desc[UR6][R2.64], R9 ;  /* 0x0000000902007986 */ /* 0x000fe8000c101906 */
[----:B-1----:R-:W3:Y:S01]  /*1340*/  LDG.E R7, desc[UR6][R6.64+0x3c] ;  /* 0x00003c0606077981 */ /* 0x002ee2000c1e1900 */
[----:B--2---:R-:W-:-:S05]  /*1350*/  IMAD.WIDE R4, R11, 0x4, R4 ;  /* 0x000000040b047825 */ /* 0x004fca00078e0204 */
[----:B---3--:R-:W-:Y:S01]  /*1360*/  STG.E desc[UR6][R4.64], R7 ;  /* 0x0000000704007986 */ /* 0x008fe2000c101906 */
[----:B------:R-:W-:Y:S05]  /*1370*/  EXIT ;  /* 0x000000000000794d */ /* 0x000fea0003800000 */
        .weak           $__internal_3_$__cuda_sm20_sqrt_rn_f32_slowpath
        .type           $__internal_3_$__cuda_sm20_sqrt_rn_f32_slowpath,@function
        .size           $__internal_3_$__cuda_sm20_sqrt_rn_f32_slowpath,($__internal_4_$__cuda_sm3x_div_rn_noftz_f32_slowpath - $__internal_3_$__cuda_sm20_sqrt_rn_f32_slowpath)
$__internal_3_$__cuda_sm20_sqrt_rn_f32_slowpath:
[----:B------:R-:W-:-:S13]  /*1380*/  LOP3.LUT P0, RZ, R5, 0x7fffffff, RZ, 0xc0, !PT ;  /* 0x7fffffff05ff7812 */ /* 0x000fda000780c0ff */
[----:B------:R-:W-:Y:S01]  /*1390*/  @!P0 MOV R8, R5 ;  /* 0x0000000500088202 */ /* 0x000fe20000000f00 */
[----:B------:R-:W-:Y:S06]  /*13a0*/  @!P0 BRA `(.L_x_59) ;  /* 0x0000000000408947 */ /* 0x000fec0003800000 */
[----:B------:R-:W-:-:S13]  /*13b0*/  FSETP.GEU.FTZ.AND P0, PT, R5, RZ, PT ;  /* 0x000000ff0500720b */ /* 0x000fda0003f1e000 */
[----:B------:R-:W-:Y:S01]  /*13c0*/  @!P0 MOV R8, 0x7fffffff ;  /* 0x7fffffff00088802 */ /* 0x000fe20000000f00 */
[----:B------:R-:W-:Y:S06]  /*13d0*/  @!P0 BRA `(.L_x_59) ;  /* 0x0000000000348947 */ /* 0x000fec0003800000 */
[----:B------:R-:W-:-:S13]  /*13e0*/  FSETP.GTU.FTZ.AND P0, PT, |R5|, +INF , PT ;  /* 0x7f8000000500780b */ /* 0x000fda0003f1c200 */
[----:B------:R-:W-:Y:S01]  /*13f0*/  @P0 FADD.FTZ R8, R5, 1 ;  /* 0x3f80000005080421 */ /* 0x000fe20000010000 */
[----:B------:R-:W-:Y:S06]  /*1400*/  @P0 BRA `(.L_x_59) ;  /* 0x0000000000280947 */ /* 0x000fec0003800000 */
[----:B------:R-:W-:-:S13]  /*1410*/  FSETP.NEU.FTZ.AND P0, PT, |R5|, +INF , PT ;  /* 0x7f8000000500780b */ /* 0x000fda0003f1d200 */
[----:B------:R-:W-:-:S04]  /*1420*/  @P0 FFMA R10, R5, 1.84467440737095516160e+19, RZ ;  /* 0x5f800000050a0823 */ /* 0x000fc800000000ff */
[----:B------:R-:W0:Y:S02]  /*1430*/  @P0 MUFU.RSQ R11, R10 ;  /* 0x0000000a000b0308 */ /* 0x000e240000001400 */
[----:B0-----:R-:W-:Y:S01]  /*1440*/  @P0 FMUL.FTZ R15, R10, R11 ;  /* 0x0000000b0a0f0220 */ /* 0x001fe20000410000 */
[----:B------:R-:W-:-:S03]  /*1450*/  @P0 FMUL.FTZ R11, R11, 0.5 ;  /* 0x3f0000000b0b0820 */ /* 0x000fc60000410000 */
[----:B------:R-:W-:-:S04]  /*1460*/  @P0 FADD.FTZ R8, -R15, -RZ ;  /* 0x800000ff0f080221 */ /* 0x000fc80000010100 */
[----:B------:R-:W-:Y:S01]  /*1470*/  @P0 FFMA R12, R15, R8, R10 ;  /* 0x000000080f0c0223 */ /* 0x000fe2000000000a */
[----:B------:R-:W-:-:S03]  /*1480*/  @!P0 MOV R8, R5 ;  /* 0x0000000500088202 */ /* 0x000fc60000000f00 */
[----:B------:R-:W-:-:S04]  /*1490*/  @P0 FFMA R11, R12, R11, R15 ;  /* 0x0000000b0c0b0223 */ /* 0x000fc8000000000f */
[----:B------:R-:W-:-:S07]  /*14a0*/  @P0 FMUL.FTZ R8, R11, 2.3283064365386962891e-10 ;  /* 0x2f8000000b080820 */ /* 0x000fce0000410000 */
.L_x_59:
[----:B------:R-:W-:Y:S01]  /*14b0*/  HFMA2 R11, -RZ, RZ, 0, 0 ;  /* 0x00000000ff0b7431 */ /* 0x000fe200000001ff */
[----:B------:R-:W-:-:S04]  /*14c0*/  MOV R10, R16 ;  /* 0x00000010000a7202 */ /* 0x000fc80000000f00 */
[----:B------:R-:W-:Y:S05]  /*14d0*/  RET.REL.NODEC R10 `(_Z27sensitive_thermal_detectionPKfPK6float3S0_S0_P20MultiModalVoxelStatei23SensitiveDetectorConfigfiPiPfS7_) ;  /* 0xffffffe80ac87950 */ /* 0x000fea0003c3ffff */
        .weak           $__internal_4_$__cuda_sm3x_div_rn_noftz_f32_slowpath
        .type           $__internal_4_$__cuda_sm3x_div_rn_noftz_f32_slowpath,@function
        .size           $__internal_4_$__cuda_sm3x_div_rn_noftz_f32_slowpath,(.L_x_76 - $__internal_4_$__cuda_sm3x_div_rn_noftz_f32_slowpath)
$__internal_4_$__cuda_sm3x_div_rn_noftz_f32_slowpath:
[----:B------:R-:W-:Y:S01]  /*14e0*/  SHF.R.U32.HI R11, RZ, 0x17, R8 ;  /* 0x00000017ff0b7819 */ /* 0x000fe20000011608 */
[----:B------:R-:W-:Y:S01]  /*14f0*/  BSSY.RECONVERGENT B2, `(.L_x_60) ;  /* 0x0000063000027945 */ /* 0x000fe20003800200 */
[----:B------:R-:W-:Y:S02]  /*1500*/  SHF.R.U32.HI R18, RZ, 0x17, R5 ;  /* 0x00000017ff127819 */ /* 0x000fe40000011605 */
[----:B------:R-:W-:Y:S02]  /*1510*/  LOP3.LUT R11, R11, 0xff, RZ, 0xc0, !PT ;  /* 0x000000ff0b0b7812 */ /* 0x000fe400078ec0ff */
[----:B------:R-:W-:Y:S02]  /*1520*/  LOP3.LUT R18, R18, 0xff, RZ, 0xc0, !PT ;  /* 0x000000ff12127812 */ /* 0x000fe400078ec0ff */
[----:B------:R-:W-:Y:S01]  /*1530*/  MOV R20, R8 ;  /* 0x0000000800147202 */ /* 0x000fe20000000f00 */
[----:B------:R-:W-:Y:S01]  /*1540*/  VIADD R19, R11, 0xffffffff ;  /* 0xffffffff0b137836 */ /* 0x000fe20000000000 */
[----:B------:R-:W-:-:S04]  /*1550*/  IADD3 R17, PT, PT, R18, -0x1, RZ ;  /* 0xffffffff12117810 */ /* 0x000fc80007ffe0ff */
[----:B------:R-:W-:-:S04]  /*1560*/  ISETP.GT.U32.AND P0, PT, R19, 0xfd, PT ;  /* 0x000000fd1300780c */ /* 0x000fc80003f04070 */
[----:B------:R-:W-:-:S13]  /*1570*/  ISETP.GT.U32.OR P0, PT, R17, 0xfd, P0 ;  /* 0x000000fd1100780c */ /* 0x000fda0000704470 */
[----:B------:R-:W-:Y:S01]  /*1580*/  @!P0 MOV R10, RZ ;  /* 0x000000ff000a8202 */ /* 0x000fe20000000f00 */
        /* <DEDUP_REMOVED lines=20> */
[----:B------:R-:W-:Y:S01]  /*16d0*/  @!P0 FFMA R5, R5, 1.84467440737095516160e+19, RZ ;  /* 0x5f80000005058823 */ /* 0x000fe200000000ff */
[----:B------:R-:W-:Y:S01]  /*16e0*/  @!P0 MOV R10, 0xffffffc0 ;  /* 0xffffffc0000a8802 */ /* 0x000fe20000000f00 */
[----:B------:R-:W-:-:S03]  /*16f0*/  @!P1 FFMA R20, R8, 1.84467440737095516160e+19, RZ ;  /* 0x5f80000008149823 */ /* 0x000fc600000000ff */
[----:B------:R-:W-:-:S07]  /*1700*/  @!P1 IADD3 R10, PT, PT, R10, 0x40, RZ ;  /* 0x000000400a0a9810 */ /* 0x000fce0007ffe0ff */
.L_x_61:
[----:B------:R-:W-:Y:S01]  /*1710*/  LEA R17, R11, 0xc0800000, 0x17 ;  /* 0xc08000000b117811 */ /* 0x000fe200078eb8ff */
[----:B------:R-:W-:Y:S01]  /*1720*/  BSSY.RECONVERGENT B3, `(.L_x_66) ;  /* 0x0000036000037945 */ /* 0x000fe20003800200 */
[----:B------:R-:W-:Y:S02]  /*1730*/  IADD3 R18, PT, PT, R18, -0x7f, RZ ;  /* 0xffffff8112127810 */ /* 0x000fe40007ffe0ff */
[----:B------:R-:W-:-:S03]  /*1740*/  IADD3 R19, PT, PT, -R17, R20, RZ ;  /* 0x0000001411137210 */ /* 0x000fc60007ffe1ff */
[C---:B------:R-:W-:Y:S01]  /*1750*/  IMAD R5, R18.reuse, -0x800000, R5 ;  /* 0xff80000012057824 */ /* 0x040fe200078e0205 */
[----:B------:R0:W1:Y:S01]  /*1760*/  MUFU.RCP R17, R19 ;  /* 0x0000001300117308 */ /* 0x0000620000001000 */
[----:B------:R-:W-:Y:S01]  /*1770*/  FADD.FTZ R22, -R19, -RZ ;  /* 0x800000ff13167221 */ /* 0x000fe20000010100 */
[----:B0-----:R-:W-:-:S05]  /*1780*/  IADD3 R19, PT, PT, R18, 0x7f, -R11 ;  /* 0x0000007f12137810 */ /* 0x001fca0007ffe80b */
[----:B------:R-:W-:Y:S02]  /*1790*/  IMAD.IADD R10, R19, 0x1, R10 ;  /* 0x00000001130a7824 */ /* 0x000fe400078e020a */
[----:B-1----:R-:W-:-:S04]  /*17a0*/  FFMA R20, R17, R22, 1 ;  /* 0x3f80000011147423 */ /* 0x002fc80000000016 */
        /* <DEDUP_REMOVED lines=8> */
[----:B------:R-:W-:-:S04]  /*1830*/  IADD3 R11, PT, PT, R11, R10, RZ ;  /* 0x0000000a0b0b7210 */ /* 0x000fc80007ffe0ff */
[----:B------:R-:W-:-:S04]  /*1840*/  IADD3 R18, PT, PT, R11, -0x1, RZ ;  /* 0xffffffff0b127810 */ /* 0x000fc80007ffe0ff */
        /* <DEDUP_REMOVED lines=9> */
[-CC-:B------:R-:W-:Y:S01]  /*18e0*/  FFMA.RZ R10, R20, R22.reuse, R17.reuse ;  /* 0x00000016140a7223 */ /* 0x180fe2000000c011 */
[C---:B------:R-:W-:Y:S02]  /*18f0*/  IADD3 R19, PT, PT, R11.reuse, 0x20, RZ ;  /* 0x000000200b137810 */ /* 0x040fe40007ffe0ff */
[C---:B------:R-:W-:Y:S02]  /*1900*/  ISETP.NE.AND P2, PT, R11.reuse, RZ, PT ;  /* 0x000000ff0b00720c */ /* 0x040fe40003f45270 */
[----:B------:R-:W-:Y:S01]  /*1910*/  LOP3.LUT R18, R10, 0x7fffff, RZ, 0xc0, !PT ;  /* 0x007fffff0a127812 */ /* 0x000fe200078ec0ff */
[CCC-:B------:R-:W-:Y:S01]  /*1920*/  FFMA.RP R10, R20.reuse, R22.reuse, R17.reuse ;  /* 0x00000016140a7223 */ /* 0x1c0fe20000008011 */
[----:B------:R-:W-:Y:S01]  /*1930*/  FFMA.RM R17, R20, R22, R17 ;  /* 0x0000001614117223 */ /* 0x000fe20000004011 */
[----:B------:R-:W-:Y:S02]  /*1940*/  ISETP.NE.AND P1, PT, R11, RZ, PT ;  /* 0x000000ff0b00720c */ /* 0x000fe40003f25270 */
[----:B------:R-:W-:-:S02]  /*1950*/  LOP3.LUT R18, R18, 0x800000, RZ, 0xfc, !PT ;  /* 0x0080000012127812 */ /* 0x000fc400078efcff */
[----:B------:R-:W-:Y:S02]  /*1960*/  IADD3 R11, PT, PT, -R11, RZ, RZ ;  /* 0x000000ff0b0b7210 */ /* 0x000fe40007ffe1ff */
[----:B------:R-:W-:Y:S02]  /*1970*/  SHF.L.U32 R19, R18, R19, RZ ;  /* 0x0000001312137219 */ /* 0x000fe400000006ff */
[----:B------:R-:W-:Y:S02]  /*1980*/  FSETP.NEU.FTZ.AND P0, PT, R10, R17, PT ;  /* 0x000000110a00720b */ /* 0x000fe40003f1d000 */
        /* <DEDUP_REMOVED lines=11> */
.L_x_68:
[----:B------:R-:W-:-:S04]  /*1a40*/  LOP3.LUT R5, R5, 0x80000000, RZ, 0xc0, !PT ;  /* 0x8000000005057812 */ /* 0x000fc800078ec0ff */
[----:B------:R-:W-:Y:S01]  /*1a50*/  LOP3.LUT R5, R5, 0x7f800000, RZ, 0xfc, !PT ;  /* 0x7f80000005057812 */ /* 0x000fe200078efcff */
[----:B------:R-:W-:Y:S06]  /*1a60*/  BRA `(.L_x_69) ;  /* 0x0000000000047947 */ /* 0x000fec0003800000 */
.L_x_67:
[----:B------:R-:W-:-:S07]  /*1a70*/  LEA R5, R10, R5, 0x17 ;  /* 0x000000050a057211 */ /* 0x000fce00078eb8ff */
.L_x_69:
[----:B------:R-:W-:Y:S05]  /*1a80*/  BSYNC.RECONVERGENT B3 ;  /* 0x0000000000037941 */ /* 0x000fea0003800200 */
.L_x_66:
[----:B------:R-:W-:Y:S05]  /*1a90*/  BRA `(.L_x_70) ;  /* 0x0000000000207947 */ /* 0x000fea0003800000 */
.L_x_65:
[----:B------:R-:W-:-:S04]  /*1aa0*/  LOP3.LUT R5, R20, 0x80000000, R5, 0x48, !PT ;  /* 0x8000000014057812 */ /* 0x000fc800078e4805 */
[----:B------:R-:W-:Y:S01]  /*1ab0*/  LOP3.LUT R5, R5, 0x7f800000, RZ, 0xfc, !PT ;  /* 0x7f80000005057812 */ /* 0x000fe200078efcff */
[----:B------:R-:W-:Y:S06]  /*1ac0*/  BRA `(.L_x_70) ;  /* 0x0000000000147947 */ /* 0x000fec0003800000 */
.L_x_64:
[----:B------:R-:W-:Y:S01]  /*1ad0*/  LOP3.LUT R5, R20, 0x80000000, R5, 0x48, !PT ;  /* 0x8000000014057812 */ /* 0x000fe200078e4805 */
[----:B------:R-:W-:Y:S06]  /*1ae0*/  BRA `(.L_x_70) ;  /* 0x00000000000c7947 */ /* 0x000fec0003800000 */
.L_x_63:
[----:B------:R-:W0:Y:S01]  /*1af0*/  MUFU.RSQ R5, -QNAN ;  /* 0xffc0000000057908 */ /* 0x000e220000001400 */
[----:B------:R-:W-:Y:S05]  /*1b00*/  BRA `(.L_x_70) ;  /* 0x0000000000047947 */ /* 0x000fea0003800000 */
.L_x_62:
[----:B------:R-:W-:-:S07]  /*1b10*/  FADD.FTZ R5, R5, R8 ;  /* 0x0000000805057221 */ /* 0x000fce0000010000 */
.L_x_70:
[----:B------:R-:W-:Y:S05]  /*1b20*/  BSYNC.RECONVERGENT B2 ;  /* 0x0000000000027941 */ /* 0x000fea0003800200 */
.L_x_60:
[----:B------:R-:W-:Y:S01]  /*1b30*/  HFMA2 R11, -RZ, RZ, 0, 0 ;  /* 0x00000000ff0b7431 */ /* 0x000fe200000001ff */
[----:B------:R-:W-:-:S04]  /*1b40*/  MOV R10, R12 ;  /* 0x0000000c000a7202 */ /* 0x000fc80000000f00 */
[----:B0-----:R-:W-:Y:S05]  /*1b50*/  RET.REL.NODEC R10 `(_Z27sensitive_thermal_detectionPKfPK6float3S0_S0_P20MultiModalVoxelStatei23SensitiveDetectorConfigfiPiPfS7_) ;  /* 0xffffffe40a287950 */ /* 0x001fea0003c3ffff */
.L_x_71:
        /* <DEDUP_REMOVED lines=10> */
.L_x_76:


//--------------------- .nv.shared.reserved.0     --------------------------
	.section	.nv.shared.reserved.0,"aw",@nobits
	.weak		__nv_reservedSMEM_offset_0_alias
	.size		__nv_reservedSMEM_offset_0_alias, 0, 64
	.other		__nv_reservedSMEM_offset_0_alias,@"STO_CUDA_RESERVED_SHARED STV_DEFAULT"
__nv_reservedSMEM_offset_0_alias:
	.zero		0
	.zero		64


//--------------------- .nv.constant0._Z26detect_correlated_responsePKfPK6float3PKiiS5_ii23SensitiveDetectorConfigPS1_PfPi --------------------------
	.section	.nv.constant0._Z26detect_correlated_responsePKfPK6float3PKiiS5_ii23SensitiveDetectorConfigPS1_PfPi,"a",@progbits
	.sectionflags	@""
	.align	4
.nv.constant0._Z26detect_correlated_responsePKfPK6float3PKiiS5_ii23SensitiveDetectorConfigPS1_PfPi:
	.zero		1032


//--------------------- .nv.constant0._Z27sensitive_thermal_detectionPKfPK6float3S0_S0_P20MultiModalVoxelStatei23SensitiveDetectorConfigfiPiPfS7_ --------------------------
	.section	.nv.constant0._Z27sensitive_thermal_detectionPKfPK6float3S0_S0_P20MultiModalVoxelStatei23SensitiveDetectorConfigfiPiPfS7_,"a",@progbits
	.sectionflags	@""
	.align	4
.nv.constant0._Z27sensitive_thermal_detectionPKfPK6float3S0_S0_P20MultiModalVoxelStatei23SensitiveDetectorConfigfiPiPfS7_:
	.zero		1032


//--------------------- SYMBOLS --------------------------

	.type		.nv.reservedSmem.offset0,@object
	.size		.nv.reservedSmem.offset0,0x4
